//
// Generated by NVIDIA NVVM Compiler
//
// Compiler Build ID: CL-36424714
// Cuda compilation tools, release 13.0, V13.0.88
// Based on NVVM 20.0.0
//

.version 9.0
.target sm_100
.address_size 64

	// .globl	_Z10reduceGmemPiS_j
// _ZZ10reduceSmemPiS_jE4smem has been demoted
// _ZZ16reduceSmemUnrollPiS_jE4smem has been demoted
// _ZZ10reduceShflPiS_jE4smem has been demoted
// _ZZ16reduceShflUnrollPiS_jE4smem has been demoted
.global .align 4 .u32 count;
// _ZZ16reduceSinglePassPiS_jE4smem has been demoted
// _ZZ16reduceSinglePassPiS_jE6amLast has been demoted

.visible .entry _Z10reduceGmemPiS_j(
	.param .u64 .ptr .align 1 _Z10reduceGmemPiS_j_param_0,
	.param .u64 .ptr .align 1 _Z10reduceGmemPiS_j_param_1,
	.param .u32 _Z10reduceGmemPiS_j_param_2
)
{
	.reg .pred 	%p<16>;
	.reg .b32 	%r<42>;
	.reg .b64 	%rd<11>;

	ld.param.u64 	%rd3, [_Z10reduceGmemPiS_j_param_0];
	ld.param.u64 	%rd4, [_Z10reduceGmemPiS_j_param_1];
	ld.param.u32 	%r5, [_Z10reduceGmemPiS_j_param_2];
	mov.u32 	%r1, %tid.x;
	mov.u32 	%r2, %ntid.x;
	mov.u32 	%r3, %ctaid.x;
	mul.lo.s32 	%r4, %r2, %r3;
	add.s32 	%r6, %r4, %r1;
	setp.ge.u32 	%p1, %r6, %r5;
	@%p1 bra 	$L__BB0_12;
	cvta.to.global.u64 	%rd5, %rd3;
	mul.wide.u32 	%rd6, %r4, 4;
	add.s64 	%rd1, %rd5, %rd6;
	setp.lt.u32 	%p2, %r2, 1024;
	setp.gt.u32 	%p3, %r1, 511;
	mul.wide.u32 	%rd7, %r1, 4;
	add.s64 	%rd2, %rd1, %rd7;
	or.pred  	%p4, %p2, %p3;
	@%p4 bra 	$L__BB0_3;
	ld.global.u32 	%r8, [%rd2+2048];
	ld.global.u32 	%r9, [%rd2];
	add.s32 	%r10, %r9, %r8;
	st.global.u32 	[%rd2], %r10;
$L__BB0_3:
	barrier.sync 	0;
	setp.lt.u32 	%p5, %r2, 512;
	setp.gt.u32 	%p6, %r1, 255;
	or.pred  	%p7, %p5, %p6;
	@%p7 bra 	$L__BB0_5;
	ld.global.u32 	%r12, [%rd2+1024];
	ld.global.u32 	%r13, [%rd2];
	add.s32 	%r14, %r13, %r12;
	st.global.u32 	[%rd2], %r14;
$L__BB0_5:
	barrier.sync 	0;
	setp.lt.u32 	%p8, %r2, 256;
	setp.gt.u32 	%p9, %r1, 127;
	or.pred  	%p10, %p8, %p9;
	@%p10 bra 	$L__BB0_7;
	ld.global.u32 	%r16, [%rd2+512];
	ld.global.u32 	%r17, [%rd2];
	add.s32 	%r18, %r17, %r16;
	st.global.u32 	[%rd2], %r18;
$L__BB0_7:
	barrier.sync 	0;
	setp.lt.u32 	%p11, %r2, 128;
	setp.gt.u32 	%p12, %r1, 63;
	or.pred  	%p13, %p11, %p12;
	@%p13 bra 	$L__BB0_9;
	ld.global.u32 	%r20, [%rd2+256];
	ld.global.u32 	%r21, [%rd2];
	add.s32 	%r22, %r21, %r20;
	st.global.u32 	[%rd2], %r22;
$L__BB0_9:
	barrier.sync 	0;
	setp.gt.u32 	%p14, %r1, 31;
	@%p14 bra 	$L__BB0_12;
	ld.volatile.global.u32 	%r23, [%rd2+128];
	ld.volatile.global.u32 	%r24, [%rd2];
	add.s32 	%r25, %r24, %r23;
	st.volatile.global.u32 	[%rd2], %r25;
	ld.volatile.global.u32 	%r26, [%rd2+64];
	ld.volatile.global.u32 	%r27, [%rd2];
	add.s32 	%r28, %r27, %r26;
	st.volatile.global.u32 	[%rd2], %r28;
	ld.volatile.global.u32 	%r29, [%rd2+32];
	ld.volatile.global.u32 	%r30, [%rd2];
	add.s32 	%r31, %r30, %r29;
	st.volatile.global.u32 	[%rd2], %r31;
	ld.volatile.global.u32 	%r32, [%rd2+16];
	ld.volatile.global.u32 	%r33, [%rd2];
	add.s32 	%r34, %r33, %r32;
	st.volatile.global.u32 	[%rd2], %r34;
	ld.volatile.global.u32 	%r35, [%rd2+8];
	ld.volatile.global.u32 	%r36, [%rd2];
	add.s32 	%r37, %r36, %r35;
	st.volatile.global.u32 	[%rd2], %r37;
	ld.volatile.global.u32 	%r38, [%rd2+4];
	ld.volatile.global.u32 	%r39, [%rd2];
	add.s32 	%r40, %r39, %r38;
	st.volatile.global.u32 	[%rd2], %r40;
	setp.ne.s32 	%p15, %r1, 0;
	@%p15 bra 	$L__BB0_12;
	ld.global.u32 	%r41, [%rd1];
	cvta.to.global.u64 	%rd8, %rd4;
	mul.wide.u32 	%rd9, %r3, 4;
	add.s64 	%rd10, %rd8, %rd9;
	st.global.u32 	[%rd10], %r41;
$L__BB0_12:
	ret;

}
	// .globl	_Z16reduceGmemUnrollPiS_j
.visible .entry _Z16reduceGmemUnrollPiS_j(
	.param .u64 .ptr .align 1 _Z16reduceGmemUnrollPiS_j_param_0,
	.param .u64 .ptr .align 1 _Z16reduceGmemUnrollPiS_j_param_1,
	.param .u32 _Z16reduceGmemUnrollPiS_j_param_2
)
{
	.reg .pred 	%p<16>;
	.reg .b32 	%r<54>;
	.reg .b64 	%rd<20>;

	ld.param.u64 	%rd6, [_Z16reduceGmemUnrollPiS_j_param_0];
	ld.param.u64 	%rd5, [_Z16reduceGmemUnrollPiS_j_param_1];
	ld.param.u32 	%r6, [_Z16reduceGmemUnrollPiS_j_param_2];
	cvta.to.global.u64 	%rd1, %rd6;
	mov.u32 	%r1, %tid.x;
	mov.u32 	%r2, %ntid.x;
	mov.u32 	%r3, %ctaid.x;
	mul.lo.s32 	%r7, %r3, %r2;
	shl.b32 	%r8, %r7, 2;
	add.s32 	%r4, %r8, %r1;
	cvt.u64.u32 	%rd2, %r8;
	mad.lo.s32 	%r5, %r2, 3, %r4;
	setp.ge.u32 	%p1, %r5, %r6;
	@%p1 bra 	$L__BB1_2;
	shl.b32 	%r9, %r2, 1;
	sub.s32 	%r10, %r5, %r9;
	mul.wide.u32 	%rd7, %r10, 4;
	add.s64 	%rd8, %rd1, %rd7;
	ld.global.u32 	%r11, [%rd8];
	add.s32 	%r12, %r10, %r2;
	mul.wide.u32 	%rd9, %r12, 4;
	add.s64 	%rd10, %rd1, %rd9;
	ld.global.u32 	%r13, [%rd10];
	add.s32 	%r14, %r13, %r11;
	mul.wide.u32 	%rd11, %r5, 4;
	add.s64 	%rd12, %rd1, %rd11;
	ld.global.u32 	%r15, [%rd12];
	add.s32 	%r16, %r14, %r15;
	mul.wide.u32 	%rd13, %r4, 4;
	add.s64 	%rd14, %rd1, %rd13;
	ld.global.u32 	%r17, [%rd14];
	add.s32 	%r18, %r16, %r17;
	st.global.u32 	[%rd14], %r18;
$L__BB1_2:
	shl.b64 	%rd15, %rd2, 2;
	add.s64 	%rd3, %rd1, %rd15;
	barrier.sync 	0;
	setp.lt.u32 	%p2, %r2, 1024;
	setp.gt.u32 	%p3, %r1, 511;
	mul.wide.u32 	%rd16, %r1, 4;
	add.s64 	%rd4, %rd3, %rd16;
	or.pred  	%p4, %p2, %p3;
	@%p4 bra 	$L__BB1_4;
	ld.global.u32 	%r20, [%rd4+2048];
	ld.global.u32 	%r21, [%rd4];
	add.s32 	%r22, %r21, %r20;
	st.global.u32 	[%rd4], %r22;
$L__BB1_4:
	barrier.sync 	0;
	setp.lt.u32 	%p5, %r2, 512;
	setp.gt.u32 	%p6, %r1, 255;
	or.pred  	%p7, %p5, %p6;
	@%p7 bra 	$L__BB1_6;
	ld.global.u32 	%r24, [%rd4+1024];
	ld.global.u32 	%r25, [%rd4];
	add.s32 	%r26, %r25, %r24;
	st.global.u32 	[%rd4], %r26;
$L__BB1_6:
	barrier.sync 	0;
	setp.lt.u32 	%p8, %r2, 256;
	setp.gt.u32 	%p9, %r1, 127;
	or.pred  	%p10, %p8, %p9;
	@%p10 bra 	$L__BB1_8;
	ld.global.u32 	%r28, [%rd4+512];
	ld.global.u32 	%r29, [%rd4];
	add.s32 	%r30, %r29, %r28;
	st.global.u32 	[%rd4], %r30;
$L__BB1_8:
	barrier.sync 	0;
	setp.lt.u32 	%p11, %r2, 128;
	setp.gt.u32 	%p12, %r1, 63;
	or.pred  	%p13, %p11, %p12;
	@%p13 bra 	$L__BB1_10;
	ld.global.u32 	%r32, [%rd4+256];
	ld.global.u32 	%r33, [%rd4];
	add.s32 	%r34, %r33, %r32;
	st.global.u32 	[%rd4], %r34;
$L__BB1_10:
	barrier.sync 	0;
	setp.gt.u32 	%p14, %r1, 31;
	@%p14 bra 	$L__BB1_13;
	ld.volatile.global.u32 	%r35, [%rd4+128];
	ld.volatile.global.u32 	%r36, [%rd4];
	add.s32 	%r37, %r36, %r35;
	st.volatile.global.u32 	[%rd4], %r37;
	ld.volatile.global.u32 	%r38, [%rd4+64];
	ld.volatile.global.u32 	%r39, [%rd4];
	add.s32 	%r40, %r39, %r38;
	st.volatile.global.u32 	[%rd4], %r40;
	ld.volatile.global.u32 	%r41, [%rd4+32];
	ld.volatile.global.u32 	%r42, [%rd4];
	add.s32 	%r43, %r42, %r41;
	st.volatile.global.u32 	[%rd4], %r43;
	ld.volatile.global.u32 	%r44, [%rd4+16];
	ld.volatile.global.u32 	%r45, [%rd4];
	add.s32 	%r46, %r45, %r44;
	st.volatile.global.u32 	[%rd4], %r46;
	ld.volatile.global.u32 	%r47, [%rd4+8];
	ld.volatile.global.u32 	%r48, [%rd4];
	add.s32 	%r49, %r48, %r47;
	st.volatile.global.u32 	[%rd4], %r49;
	ld.volatile.global.u32 	%r50, [%rd4+4];
	ld.volatile.global.u32 	%r51, [%rd4];
	add.s32 	%r52, %r51, %r50;
	st.volatile.global.u32 	[%rd4], %r52;
	setp.ne.s32 	%p15, %r1, 0;
	@%p15 bra 	$L__BB1_13;
	ld.global.u32 	%r53, [%rd3];
	cvta.to.global.u64 	%rd17, %rd5;
	mul.wide.u32 	%rd18, %r3, 4;
	add.s64 	%rd19, %rd17, %rd18;
	st.global.u32 	[%rd19], %r53;
$L__BB1_13:
	ret;

}
	// .globl	_Z10reduceSmemPiS_j
.visible .entry _Z10reduceSmemPiS_j(
	.param .u64 .ptr .align 1 _Z10reduceSmemPiS_j_param_0,
	.param .u64 .ptr .align 1 _Z10reduceSmemPiS_j_param_1,
	.param .u32 _Z10reduceSmemPiS_j_param_2
)
{
	.reg .pred 	%p<16>;
	.reg .b32 	%r<46>;
	.reg .b64 	%rd<12>;
	// demoted variable
	.shared .align 4 .b8 _ZZ10reduceSmemPiS_jE4smem[1024];
	ld.param.u64 	%rd1, [_Z10reduceSmemPiS_j_param_0];
	ld.param.u64 	%rd2, [_Z10reduceSmemPiS_j_param_1];
	ld.param.u32 	%r6, [_Z10reduceSmemPiS_j_param_2];
	mov.u32 	%r1, %tid.x;
	mov.u32 	%r2, %ntid.x;
	mov.u32 	%r3, %ctaid.x;
	mul.lo.s32 	%r4, %r2, %r3;
	add.s32 	%r7, %r4, %r1;
	setp.ge.u32 	%p1, %r7, %r6;
	@%p1 bra 	$L__BB2_12;
	cvta.to.global.u64 	%rd3, %rd1;
	cvt.u64.u32 	%rd4, %r4;
	cvt.u64.u32 	%rd5, %r1;
	add.s64 	%rd6, %rd4, %rd5;
	shl.b64 	%rd7, %rd6, 2;
	add.s64 	%rd8, %rd3, %rd7;
	ld.global.u32 	%r9, [%rd8];
	shl.b32 	%r10, %r1, 2;
	mov.u32 	%r11, _ZZ10reduceSmemPiS_jE4smem;
	add.s32 	%r5, %r11, %r10;
	st.shared.u32 	[%r5], %r9;
	barrier.sync 	0;
	setp.lt.u32 	%p2, %r2, 1024;
	setp.gt.u32 	%p3, %r1, 511;
	or.pred  	%p4, %p2, %p3;
	@%p4 bra 	$L__BB2_3;
	ld.shared.u32 	%r12, [%r5+2048];
	ld.shared.u32 	%r13, [%r5];
	add.s32 	%r14, %r13, %r12;
	st.shared.u32 	[%r5], %r14;
$L__BB2_3:
	barrier.sync 	0;
	setp.lt.u32 	%p5, %r2, 512;
	setp.gt.u32 	%p6, %r1, 255;
	or.pred  	%p7, %p5, %p6;
	@%p7 bra 	$L__BB2_5;
	ld.shared.u32 	%r16, [%r5+1024];
	ld.shared.u32 	%r17, [%r5];
	add.s32 	%r18, %r17, %r16;
	st.shared.u32 	[%r5], %r18;
$L__BB2_5:
	barrier.sync 	0;
	setp.lt.u32 	%p8, %r2, 256;
	setp.gt.u32 	%p9, %r1, 127;
	or.pred  	%p10, %p8, %p9;
	@%p10 bra 	$L__BB2_7;
	ld.shared.u32 	%r20, [%r5+512];
	ld.shared.u32 	%r21, [%r5];
	add.s32 	%r22, %r21, %r20;
	st.shared.u32 	[%r5], %r22;
$L__BB2_7:
	barrier.sync 	0;
	setp.lt.u32 	%p11, %r2, 128;
	setp.gt.u32 	%p12, %r1, 63;
	or.pred  	%p13, %p11, %p12;
	@%p13 bra 	$L__BB2_9;
	ld.shared.u32 	%r24, [%r5+256];
	ld.shared.u32 	%r25, [%r5];
	add.s32 	%r26, %r25, %r24;
	st.shared.u32 	[%r5], %r26;
$L__BB2_9:
	barrier.sync 	0;
	setp.gt.u32 	%p14, %r1, 31;
	@%p14 bra 	$L__BB2_12;
	ld.volatile.shared.u32 	%r27, [%r5+128];
	ld.volatile.shared.u32 	%r28, [%r5];
	add.s32 	%r29, %r28, %r27;
	st.volatile.shared.u32 	[%r5], %r29;
	ld.volatile.shared.u32 	%r30, [%r5+64];
	ld.volatile.shared.u32 	%r31, [%r5];
	add.s32 	%r32, %r31, %r30;
	st.volatile.shared.u32 	[%r5], %r32;
	ld.volatile.shared.u32 	%r33, [%r5+32];
	ld.volatile.shared.u32 	%r34, [%r5];
	add.s32 	%r35, %r34, %r33;
	st.volatile.shared.u32 	[%r5], %r35;
	ld.volatile.shared.u32 	%r36, [%r5+16];
	ld.volatile.shared.u32 	%r37, [%r5];
	add.s32 	%r38, %r37, %r36;
	st.volatile.shared.u32 	[%r5], %r38;
	ld.volatile.shared.u32 	%r39, [%r5+8];
	ld.volatile.shared.u32 	%r40, [%r5];
	add.s32 	%r41, %r40, %r39;
	st.volatile.shared.u32 	[%r5], %r41;
	ld.volatile.shared.u32 	%r42, [%r5+4];
	ld.volatile.shared.u32 	%r43, [%r5];
	add.s32 	%r44, %r43, %r42;
	st.volatile.shared.u32 	[%r5], %r44;
	setp.ne.s32 	%p15, %r1, 0;
	@%p15 bra 	$L__BB2_12;
	ld.shared.u32 	%r45, [_ZZ10reduceSmemPiS_jE4smem];
	cvta.to.global.u64 	%rd9, %rd2;
	mul.wide.u32 	%rd10, %r3, 4;
	add.s64 	%rd11, %rd9, %rd10;
	st.global.u32 	[%rd11], %r45;
$L__BB2_12:
	ret;

}
	// .globl	_Z16reduceSmemUnrollPiS_j
.visible .entry _Z16reduceSmemUnrollPiS_j(
	.param .u64 .ptr .align 1 _Z16reduceSmemUnrollPiS_j_param_0,
	.param .u64 .ptr .align 1 _Z16reduceSmemUnrollPiS_j_param_1,
	.param .u32 _Z16reduceSmemUnrollPiS_j_param_2
)
{
	.reg .pred 	%p<16>;
	.reg .b32 	%r<60>;
	.reg .b64 	%rd<15>;
	// demoted variable
	.shared .align 4 .b8 _ZZ16reduceSmemUnrollPiS_jE4smem[1024];
	ld.param.u64 	%rd1, [_Z16reduceSmemUnrollPiS_j_param_0];
	ld.param.u64 	%rd2, [_Z16reduceSmemUnrollPiS_j_param_1];
	ld.param.u32 	%r10, [_Z16reduceSmemUnrollPiS_j_param_2];
	mov.u32 	%r1, %tid.x;
	mov.u32 	%r2, %ntid.x;
	mov.u32 	%r3, %ctaid.x;
	mul.lo.s32 	%r11, %r3, %r2;
	shl.b32 	%r12, %r11, 2;
	add.s32 	%r4, %r12, %r1;
	mad.lo.s32 	%r5, %r2, 3, %r4;
	setp.gt.u32 	%p1, %r5, %r10;
	mov.b32 	%r59, 0;
	@%p1 bra 	$L__BB3_2;
	cvta.to.global.u64 	%rd3, %rd1;
	mul.wide.u32 	%rd4, %r4, 4;
	add.s64 	%rd5, %rd3, %rd4;
	ld.global.u32 	%r13, [%rd5];
	shl.b32 	%r14, %r2, 1;
	sub.s32 	%r15, %r5, %r14;
	mul.wide.u32 	%rd6, %r15, 4;
	add.s64 	%rd7, %rd3, %rd6;
	ld.global.u32 	%r16, [%rd7];
	add.s32 	%r17, %r16, %r13;
	add.s32 	%r18, %r15, %r2;
	mul.wide.u32 	%rd8, %r18, 4;
	add.s64 	%rd9, %rd3, %rd8;
	ld.global.u32 	%r19, [%rd9];
	add.s32 	%r20, %r17, %r19;
	mul.wide.u32 	%rd10, %r5, 4;
	add.s64 	%rd11, %rd3, %rd10;
	ld.global.u32 	%r21, [%rd11];
	add.s32 	%r59, %r20, %r21;
$L__BB3_2:
	shl.b32 	%r23, %r1, 2;
	mov.u32 	%r24, _ZZ16reduceSmemUnrollPiS_jE4smem;
	add.s32 	%r8, %r24, %r23;
	st.shared.u32 	[%r8], %r59;
	barrier.sync 	0;
	setp.lt.u32 	%p2, %r2, 1024;
	setp.gt.u32 	%p3, %r1, 511;
	or.pred  	%p4, %p2, %p3;
	@%p4 bra 	$L__BB3_4;
	ld.shared.u32 	%r25, [%r8+2048];
	ld.shared.u32 	%r26, [%r8];
	add.s32 	%r27, %r26, %r25;
	st.shared.u32 	[%r8], %r27;
$L__BB3_4:
	barrier.sync 	0;
	setp.lt.u32 	%p5, %r2, 512;
	setp.gt.u32 	%p6, %r1, 255;
	or.pred  	%p7, %p5, %p6;
	@%p7 bra 	$L__BB3_6;
	ld.shared.u32 	%r29, [%r8+1024];
	ld.shared.u32 	%r30, [%r8];
	add.s32 	%r31, %r30, %r29;
	st.shared.u32 	[%r8], %r31;
$L__BB3_6:
	barrier.sync 	0;
	setp.lt.u32 	%p8, %r2, 256;
	setp.gt.u32 	%p9, %r1, 127;
	or.pred  	%p10, %p8, %p9;
	@%p10 bra 	$L__BB3_8;
	ld.shared.u32 	%r33, [%r8+512];
	ld.shared.u32 	%r34, [%r8];
	add.s32 	%r35, %r34, %r33;
	st.shared.u32 	[%r8], %r35;
$L__BB3_8:
	barrier.sync 	0;
	setp.lt.u32 	%p11, %r2, 128;
	setp.gt.u32 	%p12, %r1, 63;
	or.pred  	%p13, %p11, %p12;
	@%p13 bra 	$L__BB3_10;
	ld.shared.u32 	%r37, [%r8+256];
	ld.shared.u32 	%r38, [%r8];
	add.s32 	%r39, %r38, %r37;
	st.shared.u32 	[%r8], %r39;
$L__BB3_10:
	barrier.sync 	0;
	setp.gt.u32 	%p14, %r1, 31;
	@%p14 bra 	$L__BB3_13;
	ld.volatile.shared.u32 	%r40, [%r8+128];
	ld.volatile.shared.u32 	%r41, [%r8];
	add.s32 	%r42, %r41, %r40;
	st.volatile.shared.u32 	[%r8], %r42;
	ld.volatile.shared.u32 	%r43, [%r8+64];
	ld.volatile.shared.u32 	%r44, [%r8];
	add.s32 	%r45, %r44, %r43;
	st.volatile.shared.u32 	[%r8], %r45;
	ld.volatile.shared.u32 	%r46, [%r8+32];
	ld.volatile.shared.u32 	%r47, [%r8];
	add.s32 	%r48, %r47, %r46;
	st.volatile.shared.u32 	[%r8], %r48;
	ld.volatile.shared.u32 	%r49, [%r8+16];
	ld.volatile.shared.u32 	%r50, [%r8];
	add.s32 	%r51, %r50, %r49;
	st.volatile.shared.u32 	[%r8], %r51;
	ld.volatile.shared.u32 	%r52, [%r8+8];
	ld.volatile.shared.u32 	%r53, [%r8];
	add.s32 	%r54, %r53, %r52;
	st.volatile.shared.u32 	[%r8], %r54;
	ld.volatile.shared.u32 	%r55, [%r8+4];
	ld.volatile.shared.u32 	%r56, [%r8];
	add.s32 	%r57, %r56, %r55;
	st.volatile.shared.u32 	[%r8], %r57;
	setp.ne.s32 	%p15, %r1, 0;
	@%p15 bra 	$L__BB3_13;
	ld.shared.u32 	%r58, [_ZZ16reduceSmemUnrollPiS_jE4smem];
	cvta.to.global.u64 	%rd12, %rd2;
	mul.wide.u32 	%rd13, %r3, 4;
	add.s64 	%rd14, %rd12, %rd13;
	st.global.u32 	[%rd14], %r58;
$L__BB3_13:
	ret;

}
	// .globl	_Z10reduceShflPiS_j
.visible .entry _Z10reduceShflPiS_j(
	.param .u64 .ptr .align 1 _Z10reduceShflPiS_j_param_0,
	.param .u64 .ptr .align 1 _Z10reduceShflPiS_j_param_1,
	.param .u32 _Z10reduceShflPiS_j_param_2
)
{
	.reg .pred 	%p<16>;
	.reg .b32 	%r<38>;
	.reg .b64 	%rd<9>;
	// demoted variable
	.shared .align 4 .b8 _ZZ10reduceShflPiS_jE4smem[32];
	ld.param.u64 	%rd1, [_Z10reduceShflPiS_j_param_0];
	ld.param.u64 	%rd2, [_Z10reduceShflPiS_j_param_1];
	ld.param.u32 	%r9, [_Z10reduceShflPiS_j_param_2];
	mov.u32 	%r1, %tid.x;
	mov.u32 	%r10, %ntid.x;
	mov.u32 	%r2, %ctaid.x;
	mad.lo.s32 	%r3, %r10, %r2, %r1;
	setp.ge.u32 	%p1, %r3, %r9;
	@%p1 bra 	$L__BB4_8;
	cvta.to.global.u64 	%rd3, %rd1;
	and.b32  	%r4, %r1, 31;
	mul.wide.u32 	%rd4, %r3, 4;
	add.s64 	%rd5, %rd3, %rd4;
	ld.global.u32 	%r11, [%rd5];
	shfl.sync.bfly.b32	%r12|%p2, %r11, 16, 31, -1;
	add.s32 	%r13, %r12, %r11;
	shfl.sync.bfly.b32	%r14|%p3, %r13, 8, 31, -1;
	add.s32 	%r15, %r13, %r14;
	shfl.sync.bfly.b32	%r16|%p4, %r15, 4, 31, -1;
	add.s32 	%r17, %r15, %r16;
	shfl.sync.bfly.b32	%r18|%p5, %r17, 2, 31, -1;
	add.s32 	%r19, %r17, %r18;
	shfl.sync.bfly.b32	%r20|%p6, %r19, 1, 31, -1;
	add.s32 	%r5, %r19, %r20;
	setp.ne.s32 	%p7, %r4, 0;
	@%p7 bra 	$L__BB4_3;
	shr.u32 	%r21, %r1, 3;
	mov.u32 	%r22, _ZZ10reduceShflPiS_jE4smem;
	add.s32 	%r23, %r22, %r21;
	st.shared.u32 	[%r23], %r5;
$L__BB4_3:
	barrier.sync 	0;
	setp.gt.u32 	%p8, %r1, 31;
	@%p8 bra 	$L__BB4_8;
	setp.gt.u32 	%p9, %r1, 7;
	mov.b32 	%r37, 0;
	@%p9 bra 	$L__BB4_6;
	shl.b32 	%r25, %r4, 2;
	mov.u32 	%r26, _ZZ10reduceShflPiS_jE4smem;
	add.s32 	%r27, %r26, %r25;
	ld.shared.u32 	%r37, [%r27];
$L__BB4_6:
	shfl.sync.bfly.b32	%r28|%p10, %r37, 16, 31, -1;
	add.s32 	%r29, %r28, %r37;
	shfl.sync.bfly.b32	%r30|%p11, %r29, 8, 31, -1;
	add.s32 	%r31, %r29, %r30;
	shfl.sync.bfly.b32	%r32|%p12, %r31, 4, 31, -1;
	add.s32 	%r33, %r31, %r32;
	shfl.sync.bfly.b32	%r34|%p13, %r33, 2, 31, -1;
	add.s32 	%r35, %r33, %r34;
	shfl.sync.bfly.b32	%r36|%p14, %r35, 1, 31, -1;
	add.s32 	%r8, %r35, %r36;
	setp.ne.s32 	%p15, %r1, 0;
	@%p15 bra 	$L__BB4_8;
	cvta.to.global.u64 	%rd6, %rd2;
	mul.wide.u32 	%rd7, %r2, 4;
	add.s64 	%rd8, %rd6, %rd7;
	st.global.u32 	[%rd8], %r8;
$L__BB4_8:
	ret;

}
	// .globl	_Z16reduceShflUnrollPiS_j
.visible .entry _Z16reduceShflUnrollPiS_j(
	.param .u64 .ptr .align 1 _Z16reduceShflUnrollPiS_j_param_0,
	.param .u64 .ptr .align 1 _Z16reduceShflUnrollPiS_j_param_1,
	.param .u32 _Z16reduceShflUnrollPiS_j_param_2
)
{
	.reg .pred 	%p<31>;
	.reg .b32 	%r<79>;
	.reg .b64 	%rd<15>;
	// demoted variable
	.shared .align 4 .b8 _ZZ16reduceShflUnrollPiS_jE4smem[32];
	ld.param.u64 	%rd1, [_Z16reduceShflUnrollPiS_j_param_0];
	ld.param.u64 	%rd2, [_Z16reduceShflUnrollPiS_j_param_1];
	ld.param.u32 	%r10, [_Z16reduceShflUnrollPiS_j_param_2];
	mov.u32 	%r1, %tid.x;
	mov.u32 	%r2, %ntid.x;
	mov.u32 	%r3, %ctaid.x;
	mul.lo.s32 	%r11, %r2, %r3;
	shl.b32 	%r12, %r11, 2;
	add.s32 	%r4, %r12, %r1;
	setp.ge.u32 	%p1, %r4, %r10;
	@%p1 bra 	$L__BB5_8;
	cvta.to.global.u64 	%rd3, %rd1;
	and.b32  	%r5, %r1, 31;
	mul.wide.u32 	%rd4, %r4, 4;
	add.s64 	%rd5, %rd3, %rd4;
	ld.global.u32 	%r13, [%rd5];
	shfl.sync.bfly.b32	%r14|%p2, %r13, 16, 31, -1;
	add.s32 	%r15, %r14, %r13;
	shfl.sync.bfly.b32	%r16|%p3, %r15, 8, 31, -1;
	add.s32 	%r17, %r15, %r16;
	shfl.sync.bfly.b32	%r18|%p4, %r17, 4, 31, -1;
	add.s32 	%r19, %r17, %r18;
	shfl.sync.bfly.b32	%r20|%p5, %r19, 2, 31, -1;
	add.s32 	%r21, %r19, %r20;
	shfl.sync.bfly.b32	%r22|%p6, %r21, 1, 31, -1;
	add.s32 	%r23, %r4, %r2;
	mul.wide.u32 	%rd6, %r23, 4;
	add.s64 	%rd7, %rd3, %rd6;
	ld.global.u32 	%r24, [%rd7];
	shfl.sync.bfly.b32	%r25|%p7, %r24, 16, 31, -1;
	add.s32 	%r26, %r25, %r24;
	shfl.sync.bfly.b32	%r27|%p8, %r26, 8, 31, -1;
	add.s32 	%r28, %r26, %r27;
	shfl.sync.bfly.b32	%r29|%p9, %r28, 4, 31, -1;
	add.s32 	%r30, %r28, %r29;
	shfl.sync.bfly.b32	%r31|%p10, %r30, 2, 31, -1;
	add.s32 	%r32, %r30, %r31;
	shfl.sync.bfly.b32	%r33|%p11, %r32, 1, 31, -1;
	add.s32 	%r34, %r23, %r2;
	mul.wide.u32 	%rd8, %r34, 4;
	add.s64 	%rd9, %rd3, %rd8;
	ld.global.u32 	%r35, [%rd9];
	shfl.sync.bfly.b32	%r36|%p12, %r35, 16, 31, -1;
	add.s32 	%r37, %r36, %r35;
	shfl.sync.bfly.b32	%r38|%p13, %r37, 8, 31, -1;
	add.s32 	%r39, %r37, %r38;
	shfl.sync.bfly.b32	%r40|%p14, %r39, 4, 31, -1;
	add.s32 	%r41, %r39, %r40;
	shfl.sync.bfly.b32	%r42|%p15, %r41, 2, 31, -1;
	add.s32 	%r43, %r41, %r42;
	shfl.sync.bfly.b32	%r44|%p16, %r43, 1, 31, -1;
	add.s32 	%r45, %r34, %r2;
	mul.wide.u32 	%rd10, %r45, 4;
	add.s64 	%rd11, %rd3, %rd10;
	ld.global.u32 	%r46, [%rd11];
	shfl.sync.bfly.b32	%r47|%p17, %r46, 16, 31, -1;
	add.s32 	%r48, %r47, %r46;
	shfl.sync.bfly.b32	%r49|%p18, %r48, 8, 31, -1;
	add.s32 	%r50, %r48, %r49;
	shfl.sync.bfly.b32	%r51|%p19, %r50, 4, 31, -1;
	add.s32 	%r52, %r50, %r51;
	shfl.sync.bfly.b32	%r53|%p20, %r52, 2, 31, -1;
	add.s32 	%r54, %r52, %r53;
	shfl.sync.bfly.b32	%r55|%p21, %r54, 1, 31, -1;
	add.s32 	%r56, %r21, %r22;
	add.s32 	%r57, %r56, %r33;
	add.s32 	%r58, %r57, %r32;
	add.s32 	%r59, %r58, %r44;
	add.s32 	%r60, %r59, %r43;
	add.s32 	%r61, %r60, %r55;
	add.s32 	%r6, %r61, %r54;
	setp.ne.s32 	%p22, %r5, 0;
	@%p22 bra 	$L__BB5_3;
	shr.u32 	%r62, %r1, 3;
	mov.u32 	%r63, _ZZ16reduceShflUnrollPiS_jE4smem;
	add.s32 	%r64, %r63, %r62;
	st.shared.u32 	[%r64], %r6;
$L__BB5_3:
	barrier.sync 	0;
	setp.gt.u32 	%p23, %r1, 31;
	@%p23 bra 	$L__BB5_8;
	setp.gt.u32 	%p24, %r1, 7;
	mov.b32 	%r78, 0;
	@%p24 bra 	$L__BB5_6;
	shl.b32 	%r66, %r5, 2;
	mov.u32 	%r67, _ZZ16reduceShflUnrollPiS_jE4smem;
	add.s32 	%r68, %r67, %r66;
	ld.shared.u32 	%r78, [%r68];
$L__BB5_6:
	shfl.sync.bfly.b32	%r69|%p25, %r78, 16, 31, -1;
	add.s32 	%r70, %r69, %r78;
	shfl.sync.bfly.b32	%r71|%p26, %r70, 8, 31, -1;
	add.s32 	%r72, %r70, %r71;
	shfl.sync.bfly.b32	%r73|%p27, %r72, 4, 31, -1;
	add.s32 	%r74, %r72, %r73;
	shfl.sync.bfly.b32	%r75|%p28, %r74, 2, 31, -1;
	add.s32 	%r76, %r74, %r75;
	shfl.sync.bfly.b32	%r77|%p29, %r76, 1, 31, -1;
	add.s32 	%r9, %r76, %r77;
	setp.ne.s32 	%p30, %r1, 0;
	@%p30 bra 	$L__BB5_8;
	cvta.to.global.u64 	%rd12, %rd2;
	mul.wide.u32 	%rd13, %r3, 4;
	add.s64 	%rd14, %rd12, %rd13;
	st.global.u32 	[%rd14], %r9;
$L__BB5_8:
	ret;

}
	// .globl	_Z16reduceSinglePassPiS_j
.visible .entry _Z16reduceSinglePassPiS_j(
	.param .u64 .ptr .align 1 _Z16reduceSinglePassPiS_j_param_0,
	.param .u64 .ptr .align 1 _Z16reduceSinglePassPiS_j_param_1,
	.param .u32 _Z16reduceSinglePassPiS_j_param_2
)
{
	.reg .pred 	%p<42>;
	.reg .b16 	%rs<3>;
	.reg .b32 	%r<152>;
	.reg .b64 	%rd<29>;
	// demoted variable
	.shared .align 4 .b8 _ZZ16reduceSinglePassPiS_jE4smem[32];
	// demoted variable
	.shared .align 1 .u8 _ZZ16reduceSinglePassPiS_jE6amLast;
	ld.param.u64 	%rd6, [_Z16reduceSinglePassPiS_j_param_0];
	ld.param.u64 	%rd7, [_Z16reduceSinglePassPiS_j_param_1];
	ld.param.u32 	%r48, [_Z16reduceSinglePassPiS_j_param_2];
	cvta.to.global.u64 	%rd1, %rd7;
	mov.u32 	%r1, %tid.x;
	mov.u32 	%r2, %ntid.x;
	mov.u32 	%r3, %ctaid.x;
	mul.lo.s32 	%r49, %r3, %r2;
	shl.b32 	%r50, %r49, 2;
	add.s32 	%r4, %r50, %r1;
	setp.ge.u32 	%p1, %r4, %r48;
	@%p1 bra 	$L__BB6_32;
	cvta.to.global.u64 	%rd8, %rd6;
	mul.wide.u32 	%rd9, %r4, 4;
	add.s64 	%rd10, %rd8, %rd9;
	ld.global.u32 	%r51, [%rd10];
	add.s32 	%r52, %r4, %r2;
	mul.wide.u32 	%rd11, %r52, 4;
	add.s64 	%rd12, %rd8, %rd11;
	ld.global.u32 	%r53, [%rd12];
	add.s32 	%r54, %r53, %r51;
	add.s32 	%r55, %r52, %r2;
	mul.wide.u32 	%rd13, %r55, 4;
	add.s64 	%rd14, %rd8, %rd13;
	ld.global.u32 	%r56, [%rd14];
	add.s32 	%r57, %r54, %r56;
	add.s32 	%r58, %r55, %r2;
	mul.wide.u32 	%rd15, %r58, 4;
	add.s64 	%rd16, %rd8, %rd15;
	ld.global.u32 	%r59, [%rd16];
	add.s32 	%r60, %r57, %r59;
	and.b32  	%r5, %r1, 31;
	shfl.sync.bfly.b32	%r61|%p2, %r60, 16, 31, -1;
	add.s32 	%r62, %r61, %r60;
	shfl.sync.bfly.b32	%r63|%p3, %r62, 8, 31, -1;
	add.s32 	%r64, %r62, %r63;
	shfl.sync.bfly.b32	%r65|%p4, %r64, 4, 31, -1;
	add.s32 	%r66, %r64, %r65;
	shfl.sync.bfly.b32	%r67|%p5, %r66, 2, 31, -1;
	add.s32 	%r68, %r66, %r67;
	shfl.sync.bfly.b32	%r69|%p6, %r68, 1, 31, -1;
	add.s32 	%r137, %r68, %r69;
	setp.ne.s32 	%p7, %r5, 0;
	shr.u32 	%r70, %r1, 3;
	mov.u32 	%r71, _ZZ16reduceSinglePassPiS_jE4smem;
	add.s32 	%r7, %r71, %r70;
	@%p7 bra 	$L__BB6_3;
	st.volatile.shared.u32 	[%r7], %r137;
$L__BB6_3:
	barrier.sync 	0;
	setp.gt.u32 	%p8, %r1, 31;
	shl.b32 	%r72, %r5, 2;
	add.s32 	%r8, %r71, %r72;
	@%p8 bra 	$L__BB6_7;
	setp.gt.u32 	%p9, %r1, 7;
	mov.b32 	%r136, 0;
	@%p9 bra 	$L__BB6_6;
	ld.volatile.shared.u32 	%r136, [%r8];
$L__BB6_6:
	shfl.sync.bfly.b32	%r75|%p10, %r136, 16, 31, -1;
	add.s32 	%r76, %r75, %r136;
	shfl.sync.bfly.b32	%r77|%p11, %r76, 8, 31, -1;
	add.s32 	%r78, %r76, %r77;
	shfl.sync.bfly.b32	%r79|%p12, %r78, 4, 31, -1;
	add.s32 	%r80, %r78, %r79;
	shfl.sync.bfly.b32	%r81|%p13, %r80, 2, 31, -1;
	add.s32 	%r82, %r80, %r81;
	shfl.sync.bfly.b32	%r83|%p14, %r82, 1, 31, -1;
	add.s32 	%r137, %r82, %r83;
$L__BB6_7:
	mov.u32 	%r84, %tid.y;
	mov.u32 	%r85, %tid.z;
	mov.u32 	%r86, %ntid.y;
	mad.lo.s32 	%r87, %r85, %r86, %r84;
	mul.lo.s32 	%r88, %r87, %r2;
	or.b32  	%r13, %r88, %r1;
	setp.ne.s32 	%p15, %r13, 0;
	@%p15 bra 	$L__BB6_9;
	st.volatile.shared.u32 	[_ZZ16reduceSinglePassPiS_jE4smem], %r137;
$L__BB6_9:
	setp.ne.s32 	%p16, %r1, 0;
	@%p16 bra 	$L__BB6_11;
	ld.shared.u32 	%r89, [_ZZ16reduceSinglePassPiS_jE4smem];
	mul.wide.u32 	%rd17, %r3, 4;
	add.s64 	%rd18, %rd1, %rd17;
	st.global.u32 	[%rd18], %r89;
$L__BB6_11:
	mov.u32 	%r14, %nctaid.x;
	setp.lt.u32 	%p17, %r14, 2;
	@%p17 bra 	$L__BB6_32;
	setp.ne.s32 	%p18, %r1, 0;
	membar.gl;
	@%p18 bra 	$L__BB6_14;
	atom.global.inc.u32 	%r90, [count], %r14;
	add.s32 	%r91, %r14, -1;
	setp.eq.s32 	%p19, %r90, %r91;
	selp.u16 	%rs1, 1, 0, %p19;
	st.shared.u8 	[_ZZ16reduceSinglePassPiS_jE6amLast], %rs1;
$L__BB6_14:
	barrier.sync 	0;
	ld.shared.u8 	%rs2, [_ZZ16reduceSinglePassPiS_jE6amLast];
	setp.eq.s16 	%p20, %rs2, 0;
	@%p20 bra 	$L__BB6_32;
	setp.ge.u32 	%p21, %r1, %r14;
	mov.b32 	%r149, 0;
	@%p21 bra 	$L__BB6_22;
	add.s32 	%r139, %r1, %r2;
	max.u32 	%r95, %r14, %r139;
	setp.lt.u32 	%p22, %r139, %r14;
	selp.u32 	%r96, 1, 0, %p22;
	add.s32 	%r97, %r139, %r96;
	sub.s32 	%r98, %r95, %r97;
	div.u32 	%r99, %r98, %r2;
	add.s32 	%r100, %r99, %r96;
	add.s32 	%r16, %r100, 1;
	and.b32  	%r17, %r16, 3;
	setp.lt.u32 	%p23, %r100, 3;
	mov.b32 	%r149, 0;
	mov.u32 	%r146, %r1;
	@%p23 bra 	$L__BB6_19;
	shl.b32 	%r102, %r2, 1;
	add.s32 	%r141, %r1, %r102;
	shl.b32 	%r19, %r2, 2;
	mad.lo.s32 	%r140, %r2, 3, %r1;
	and.b32  	%r103, %r16, -4;
	neg.s32 	%r138, %r103;
	mov.b32 	%r149, 0;
	mov.u32 	%r146, %r1;
$L__BB6_18:
	mul.wide.u32 	%rd19, %r146, 4;
	add.s64 	%rd20, %rd1, %rd19;
	ld.global.u32 	%r104, [%rd20];
	add.s32 	%r105, %r104, %r149;
	add.s32 	%r106, %r146, %r2;
	mul.wide.u32 	%rd21, %r139, 4;
	add.s64 	%rd22, %rd1, %rd21;
	ld.global.u32 	%r107, [%rd22];
	add.s32 	%r108, %r107, %r105;
	add.s32 	%r109, %r106, %r2;
	mul.wide.u32 	%rd23, %r141, 4;
	add.s64 	%rd24, %rd1, %rd23;
	ld.global.u32 	%r110, [%rd24];
	add.s32 	%r111, %r110, %r108;
	add.s32 	%r112, %r109, %r2;
	mul.wide.u32 	%rd25, %r140, 4;
	add.s64 	%rd26, %rd1, %rd25;
	ld.global.u32 	%r113, [%rd26];
	add.s32 	%r149, %r113, %r111;
	add.s32 	%r146, %r112, %r2;
	add.s32 	%r141, %r141, %r19;
	add.s32 	%r140, %r140, %r19;
	add.s32 	%r139, %r139, %r19;
	add.s32 	%r138, %r138, 4;
	setp.ne.s32 	%p24, %r138, 0;
	@%p24 bra 	$L__BB6_18;
$L__BB6_19:
	setp.eq.s32 	%p25, %r17, 0;
	@%p25 bra 	$L__BB6_22;
	mul.wide.u32 	%rd27, %r146, 4;
	add.s64 	%rd28, %rd1, %rd27;
	mul.wide.u32 	%rd3, %r2, 4;
	neg.s32 	%r147, %r17;
$L__BB6_21:
	.pragma "nounroll";
	ld.global.u32 	%r114, [%rd28];
	add.s32 	%r149, %r114, %r149;
	add.s64 	%rd28, %rd28, %rd3;
	add.s32 	%r147, %r147, 1;
	setp.ne.s32 	%p26, %r147, 0;
	@%p26 bra 	$L__BB6_21;
$L__BB6_22:
	setp.ne.s32 	%p27, %r5, 0;
	shfl.sync.bfly.b32	%r115|%p28, %r149, 16, 31, -1;
	add.s32 	%r116, %r115, %r149;
	shfl.sync.bfly.b32	%r117|%p29, %r116, 8, 31, -1;
	add.s32 	%r118, %r116, %r117;
	shfl.sync.bfly.b32	%r119|%p30, %r118, 4, 31, -1;
	add.s32 	%r120, %r118, %r119;
	shfl.sync.bfly.b32	%r121|%p31, %r120, 2, 31, -1;
	add.s32 	%r122, %r120, %r121;
	shfl.sync.bfly.b32	%r123|%p32, %r122, 1, 31, -1;
	add.s32 	%r151, %r122, %r123;
	@%p27 bra 	$L__BB6_24;
	st.volatile.shared.u32 	[%r7], %r151;
$L__BB6_24:
	setp.gt.u32 	%p33, %r1, 31;
	barrier.sync 	0;
	@%p33 bra 	$L__BB6_28;
	setp.gt.u32 	%p34, %r1, 7;
	mov.b32 	%r150, 0;
	@%p34 bra 	$L__BB6_27;
	ld.volatile.shared.u32 	%r150, [%r8];
$L__BB6_27:
	shfl.sync.bfly.b32	%r125|%p35, %r150, 16, 31, -1;
	add.s32 	%r126, %r125, %r150;
	shfl.sync.bfly.b32	%r127|%p36, %r126, 8, 31, -1;
	add.s32 	%r128, %r126, %r127;
	shfl.sync.bfly.b32	%r129|%p37, %r128, 4, 31, -1;
	add.s32 	%r130, %r128, %r129;
	shfl.sync.bfly.b32	%r131|%p38, %r130, 2, 31, -1;
	add.s32 	%r132, %r130, %r131;
	shfl.sync.bfly.b32	%r133|%p39, %r132, 1, 31, -1;
	add.s32 	%r151, %r132, %r133;
$L__BB6_28:
	setp.ne.s32 	%p40, %r13, 0;
	@%p40 bra 	$L__BB6_30;
	st.volatile.shared.u32 	[_ZZ16reduceSinglePassPiS_jE4smem], %r151;
$L__BB6_30:
	setp.ne.s32 	%p41, %r1, 0;
	@%p41 bra 	$L__BB6_32;
	ld.shared.u32 	%r134, [_ZZ16reduceSinglePassPiS_jE4smem];
	st.global.u32 	[%rd1], %r134;
	mov.b32 	%r135, 0;
	st.global.u32 	[count], %r135;
$L__BB6_32:
	ret;

}


// ===== COMPILED SASS (sm_100) =====

	.target	sm_100

	.elftype	@"ET_EXEC"


//--------------------- .note.nv.tkinfo           --------------------------
	.section	.note.nv.tkinfo,"",@"SHT_NOTE"
	.sectionflags	@"SHF_NOTE_NV_TKINFO"
	.tkinfo
        /*0018*/ 	.word	0x00000002
        /*0030*/ 	.string	""
        /*0030*/ 	.string	"ptxas"
        /*0030*/ 	.string	"Cuda compilation tools, release 13.0, V13.0.88"
        /*0030*/ 	.string	"Build cuda_13.0.r13.0/compiler.36424714_0"
        /*0030*/ 	.string	"-arch sm_100 -m 64 "



//--------------------- .note.nv.cuinfo           --------------------------
	.section	.note.nv.cuinfo,"",@"SHT_NOTE"
	.sectionflags	@"SHF_NOTE_NV_CUINFO"
        /*0018*/ 	.short	0x0002
        /*001a*/ 	.short	0x0064
        /*001c*/ 	.short	0x0082
	.zero		2


//--------------------- .nv.info                  --------------------------
	.section	.nv.info,"",@"SHT_CUDA_INFO"
	.align	4


	//----- nvinfo : EIATTR_REGCOUNT
	.align		4
        /*0000*/ 	.byte	0x04, 0x2f
        /*0002*/ 	.short	(.L_2 - .L_1)
	.align		4
.L_1:
        /*0004*/ 	.word	index@(_Z10reduceGmemPiS_j)
        /*0008*/ 	.word	0x00000012


	//----- nvinfo : EIATTR_FRAME_SIZE
	.align		4
.L_2:
        /*000c*/ 	.byte	0x04, 0x11
        /*000e*/ 	.short	(.L_4 - .L_3)
	.align		4
.L_3:
        /*0010*/ 	.word	index@(_Z10reduceGmemPiS_j)
        /*0014*/ 	.word	0x00000000


	//----- nvinfo : EIATTR_REGCOUNT
	.align		4
.L_4:
        /*0018*/ 	.byte	0x04, 0x2f
        /*001a*/ 	.short	(.L_6 - .L_5)
	.align		4
.L_5:
        /*001c*/ 	.word	index@(_Z16reduceGmemUnrollPiS_j)
        /*0020*/ 	.word	0x00000013


	//----- nvinfo : EIATTR_FRAME_SIZE
	.align		4
.L_6:
        /*0024*/ 	.byte	0x04, 0x11
        /*0026*/ 	.short	(.L_8 - .L_7)
	.align		4
.L_7:
        /*0028*/ 	.word	index@(_Z16reduceGmemUnrollPiS_j)
        /*002c*/ 	.word	0x00000000


	//----- nvinfo : EIATTR_REGCOUNT
	.align		4
.L_8:
        /*0030*/ 	.byte	0x04, 0x2f
        /*0032*/ 	.short	(.L_10 - .L_9)
	.align		4
.L_9:
        /*0034*/ 	.word	index@(_Z10reduceSmemPiS_j)
        /*0038*/ 	.word	0x0000000d


	//----- nvinfo : EIATTR_FRAME_SIZE
	.align		4
.L_10:
        /*003c*/ 	.byte	0x04, 0x11
        /*003e*/ 	.short	(.L_12 - .L_11)
	.align		4
.L_11:
        /*0040*/ 	.word	index@(_Z10reduceSmemPiS_j)
        /*0044*/ 	.word	0x00000000


	//----- nvinfo : EIATTR_REGCOUNT
	.align		4
.L_12:
        /*0048*/ 	.byte	0x04, 0x2f
        /*004a*/ 	.short	(.L_14 - .L_13)
	.align		4
.L_13:
        /*004c*/ 	.word	index@(_Z16reduceSmemUnrollPiS_j)
        /*0050*/ 	.word	0x00000010


	//----- nvinfo : EIATTR_FRAME_SIZE
	.align		4
.L_14:
        /*0054*/ 	.byte	0x04, 0x11
        /*0056*/ 	.short	(.L_16 - .L_15)
	.align		4
.L_15:
        /*0058*/ 	.word	index@(_Z16reduceSmemUnrollPiS_j)
        /*005c*/ 	.word	0x00000000


	//----- nvinfo : EIATTR_REGCOUNT
	.align		4
.L_16:
        /*0060*/ 	.byte	0x04, 0x2f
        /*0062*/ 	.short	(.L_18 - .L_17)
	.align		4
.L_17:
        /*0064*/ 	.word	index@(_Z10reduceShflPiS_j)
        /*0068*/ 	.word	0x0000000e


	//----- nvinfo : EIATTR_FRAME_SIZE
	.align		4
.L_18:
        /*006c*/ 	.byte	0x04, 0x11
        /*006e*/ 	.short	(.L_20 - .L_19)
	.align		4
.L_19:
        /*0070*/ 	.word	index@(_Z10reduceShflPiS_j)
        /*0074*/ 	.word	0x00000000


	//----- nvinfo : EIATTR_REGCOUNT
	.align		4
.L_20:
        /*0078*/ 	.byte	0x04, 0x2f
        /*007a*/ 	.short	(.L_22 - .L_21)
	.align		4
.L_21:
        /*007c*/ 	.word	index@(_Z16reduceShflUnrollPiS_j)
        /*0080*/ 	.word	0x00000013


	//----- nvinfo : EIATTR_FRAME_SIZE
	.align		4
.L_22:
        /*0084*/ 	.byte	0x04, 0x11
        /*0086*/ 	.short	(.L_24 - .L_23)
	.align		4
.L_23:
        /*0088*/ 	.word	index@(_Z16reduceShflUnrollPiS_j)
        /*008c*/ 	.word	0x00000000


	//----- nvinfo : EIATTR_REGCOUNT
	.align		4
.L_24:
        /*0090*/ 	.byte	0x04, 0x2f
        /*0092*/ 	.short	(.L_26 - .L_25)
	.align		4
.L_25:
        /*0094*/ 	.word	index@(_Z16reduceSinglePassPiS_j)
        /*0098*/ 	.word	0x00000020


	//----- nvinfo : EIATTR_FRAME_SIZE
	.align		4
.L_26:
        /*009c*/ 	.byte	0x04, 0x11
        /*009e*/ 	.short	(.L_28 - .L_27)
	.align		4
.L_27:
        /*00a0*/ 	.word	index@(_Z16reduceSinglePassPiS_j)
        /*00a4*/ 	.word	0x00000000


	//----- nvinfo : EIATTR_MIN_STACK_SIZE
	.align		4
.L_28:
        /*00a8*/ 	.byte	0x04, 0x12
        /*00aa*/ 	.short	(.L_30 - .L_29)
	.align		4
.L_29:
        /*00ac*/ 	.word	index@(_Z16reduceSinglePassPiS_j)
        /*00b0*/ 	.word	0x00000000


	//----- nvinfo : EIATTR_MIN_STACK_SIZE
	.align		4
.L_30:
        /*00b4*/ 	.byte	0x04, 0x12
        /*00b6*/ 	.short	(.L_32 - .L_31)
	.align		4
.L_31:
        /*00b8*/ 	.word	index@(_Z16reduceShflUnrollPiS_j)
        /*00bc*/ 	.word	0x00000000


	//----- nvinfo : EIATTR_MIN_STACK_SIZE
	.align		4
.L_32:
        /*00c0*/ 	.byte	0x04, 0x12
        /*00c2*/ 	.short	(.L_34 - .L_33)
	.align		4
.L_33:
        /*00c4*/ 	.word	index@(_Z10reduceShflPiS_j)
        /*00c8*/ 	.word	0x00000000


	//----- nvinfo : EIATTR_MIN_STACK_SIZE
	.align		4
.L_34:
        /*00cc*/ 	.byte	0x04, 0x12
        /*00ce*/ 	.short	(.L_36 - .L_35)
	.align		4
.L_35:
        /*00d0*/ 	.word	index@(_Z16reduceSmemUnrollPiS_j)
        /*00d4*/ 	.word	0x00000000


	//----- nvinfo : EIATTR_MIN_STACK_SIZE
	.align		4
.L_36:
        /*00d8*/ 	.byte	0x04, 0x12
        /*00da*/ 	.short	(.L_38 - .L_37)
	.align		4
.L_37:
        /*00dc*/ 	.word	index@(_Z10reduceSmemPiS_j)
        /*00e0*/ 	.word	0x00000000


	//----- nvinfo : EIATTR_MIN_STACK_SIZE
	.align		4
.L_38:
        /*00e4*/ 	.byte	0x04, 0x12
        /*00e6*/ 	.short	(.L_40 - .L_39)
	.align		4
.L_39:
        /*00e8*/ 	.word	index@(_Z16reduceGmemUnrollPiS_j)
        /*00ec*/ 	.word	0x00000000


	//----- nvinfo : EIATTR_MIN_STACK_SIZE
	.align		4
.L_40:
        /*00f0*/ 	.byte	0x04, 0x12
        /*00f2*/ 	.short	(.L_42 - .L_41)
	.align		4
.L_41:
        /*00f4*/ 	.word	index@(_Z10reduceGmemPiS_j)
        /*00f8*/ 	.word	0x00000000
.L_42:


//--------------------- .nv.compat                --------------------------
	.section	.nv.compat,"",@"SHT_CUDA_COMPAT_INFO"
	.align	4
        /*0000*/ 	.byte	0x02, 0x09, 0x00, 0x00, 0x02, 0x02, 0x01, 0x00, 0x02, 0x05, 0x05, 0x00, 0x03, 0x07, 0x01, 0x01
        /*0010*/ 	.byte	0x02, 0x03, 0x00, 0x00, 0x02, 0x06, 0x01, 0x00, 0x04, 0x0b, 0x08, 0x00, 0x09, 0x00, 0x00, 0x00
        /*0020*/ 	.byte	0x00, 0x00, 0x00, 0x00


//--------------------- .nv.info._Z16reduceSinglePassPiS_j --------------------------
	.section	.nv.info._Z16reduceSinglePassPiS_j,"",@"SHT_CUDA_INFO"
	.sectionflags	@""
	.align	4


	//----- nvinfo : EIATTR_CUDA_API_VERSION
	.align		4
        /*0000*/ 	.byte	0x04, 0x37
        /*0002*/ 	.short	(.L_44 - .L_43)
.L_43:
        /*0004*/ 	.word	0x00000082


	//----- nvinfo : EIATTR_KPARAM_INFO
	.align		4
.L_44:
        /*0008*/ 	.byte	0x04, 0x17
        /*000a*/ 	.short	(.L_46 - .L_45)
.L_45:
        /*000c*/ 	.word	0x00000000
        /*0010*/ 	.short	0x0002
        /*0012*/ 	.short	0x0010
        /*0014*/ 	.byte	0x00, 0xf0, 0x11, 0x00


	//----- nvinfo : EIATTR_KPARAM_INFO
	.align		4
.L_46:
        /*0018*/ 	.byte	0x04, 0x17
        /*001a*/ 	.short	(.L_48 - .L_47)
.L_47:
        /*001c*/ 	.word	0x00000000
        /*0020*/ 	.short	0x0001
        /*0022*/ 	.short	0x0008
        /*0024*/ 	.byte	0x00, 0xf5, 0x21, 0x00


	//----- nvinfo : EIATTR_KPARAM_INFO
	.align		4
.L_48:
        /*0028*/ 	.byte	0x04, 0x17
        /*002a*/ 	.short	(.L_50 - .L_49)
.L_49:
        /*002c*/ 	.word	0x00000000
        /*0030*/ 	.short	0x0000
        /*0032*/ 	.short	0x0000
        /*0034*/ 	.byte	0x00, 0xf5, 0x21, 0x00


	//----- nvinfo : EIATTR_SPARSE_MMA_MASK
	.align		4
.L_50:
        /*0038*/ 	.byte	0x03, 0x50
        /*003a*/ 	.short	0x0000


	//----- nvinfo : EIATTR_MAXREG_COUNT
	.align		4
        /*003c*/ 	.byte	0x03, 0x1b
        /*003e*/ 	.short	0x00ff


	//----- nvinfo : EIATTR_NUM_BARRIERS
	.align		4
        /*0040*/ 	.byte	0x02, 0x4c
        /*0042*/ 	.byte	0x01
	.zero		1


	//----- nvinfo : EIATTR_MERCURY_ISA_VERSION
	.align		4
        /*0044*/ 	.byte	0x03, 0x5f
        /*0046*/ 	.short	0x0101


	//----- nvinfo : EIATTR_COOP_GROUP_MASK_REGIDS
	.align		4
        /*0048*/ 	.byte	0x04, 0x29
        /*004a*/ 	.short	(.L_52 - .L_51)


	//   ....[0]....
.L_51:
        /*004c*/ 	.word	0xffffffff


	//   ....[1]....
        /*0050*/ 	.word	0xffffffff


	//   ....[2]....
        /*0054*/ 	.word	0xffffffff


	//   ....[3]....
        /*0058*/ 	.word	0xffffffff


	//   ....[4]....
        /*005c*/ 	.word	0xffffffff


	//   ....[5]....
        /*0060*/ 	.word	0xffffffff


	//   ....[6]....
        /*0064*/ 	.word	0xffffffff


	//   ....[7]....
        /*0068*/ 	.word	0xffffffff


	//   ....[8]....
        /*006c*/ 	.word	0xffffffff


	//   ....[9]....
        /*0070*/ 	.word	0xffffffff


	//   ....[10]....
        /*0074*/ 	.word	0xffffffff


	//   ....[11]....
        /*0078*/ 	.word	0xffffffff


	//   ....[12]....
        /*007c*/ 	.word	0xffffffff


	//   ....[13]....
        /*0080*/ 	.word	0xffffffff


	//   ....[14]....
        /*0084*/ 	.word	0xffffffff


	//   ....[15]....
        /*0088*/ 	.word	0xffffffff


	//   ....[16]....
        /*008c*/ 	.word	0xffffffff


	//   ....[17]....
        /*0090*/ 	.word	0xffffffff


	//   ....[18]....
        /*0094*/ 	.word	0xffffffff


	//   ....[19]....
        /*0098*/ 	.word	0xffffffff


	//   ....[20]....
        /*009c*/ 	.word	0xffffffff


	//   ....[21]....
        /*00a0*/ 	.word	0xffffffff


	//   ....[22]....
        /*00a4*/ 	.word	0xffffffff


	//   ....[23]....
        /*00a8*/ 	.word	0x0500000a


	//   ....[24]....
        /*00ac*/ 	.word	0x0500000a


	//   ....[25]....
        /*00b0*/ 	.word	0x0500000a


	//   ....[26]....
        /*00b4*/ 	.word	0x0500000a


	//   ....[27]....
        /*00b8*/ 	.word	0x0500000a


	//   ....[28]....
        /*00bc*/ 	.word	0x0500000a


	//   ....[29]....
        /*00c0*/ 	.word	0x0500000a


	//   ....[30]....
        /*00c4*/ 	.word	0x0500000a


	//   ....[31]....
        /*00c8*/ 	.word	0x0500000a


	//   ....[32]....
        /*00cc*/ 	.word	0x0500000a


	//   ....[33]....
        /*00d0*/ 	.word	0x0500000a


	//   ....[34]....
        /*00d4*/ 	.word	0x0500000a


	//   ....[35]....
        /*00d8*/ 	.word	0x0500000a


	//   ....[36]....
        /*00dc*/ 	.word	0x0500000a


	//   ....[37]....
        /*00e0*/ 	.word	0x0500000a


	//   ....[38]....
        /*00e4*/ 	.word	0x0500000a


	//   ....[39]....
        /*00e8*/ 	.word	0x0500000a


	//----- nvinfo : EIATTR_COOP_GROUP_INSTR_OFFSETS
	.align		4
.L_52:
        /*00ec*/ 	.byte	0x04, 0x28
        /*00ee*/ 	.short	(.L_54 - .L_53)


	//   ....[0]....
.L_53:
        /*00f0*/ 	.word	0x000001d0


	//   ....[1]....
        /*00f4*/ 	.word	0x000001f0


	//   ....[2]....
        /*00f8*/ 	.word	0x00000210


	//   ....[3]....
        /*00fc*/ 	.word	0x00000230


	//   ....[4]....
        /*0100*/ 	.word	0x00000260


	//   ....[5]....
        /*0104*/ 	.word	0x000002b0


	//   ....[6]....
        /*0108*/ 	.word	0x00000320


	//   ....[7]....
        /*010c*/ 	.word	0x00000340


	//   ....[8]....
        /*0110*/ 	.word	0x00000360


	//   ....[9]....
        /*0114*/ 	.word	0x00000380


	//   ....[10]....
        /*0118*/ 	.word	0x000003a0


	//   ....[11]....
        /*011c*/ 	.word	0x000005b0


	//   ....[12]....
        /*0120*/ 	.word	0x00001200


	//   ....[13]....
        /*0124*/ 	.word	0x00001220


	//   ....[14]....
        /*0128*/ 	.word	0x00001240


	//   ....[15]....
        /*012c*/ 	.word	0x00001260


	//   ....[16]....
        /*0130*/ 	.word	0x00001280


	//   ....[17]....
        /*0134*/ 	.word	0x000012b0


	//   ....[18]....
        /*0138*/ 	.word	0x00001330


	//   ....[19]....
        /*013c*/ 	.word	0x00001350


	//   ....[20]....
        /*0140*/ 	.word	0x00001370


	//   ....[21]....
        /*0144*/ 	.word	0x00001390


	//   ....[22]....
        /*0148*/ 	.word	0x000013b0


	//   ....[23]....
        /*014c*/ 	.word	0x000014b0


	//   ....[24]....
        /*0150*/ 	.word	0x00001520


	//   ....[25]....
        /*0154*/ 	.word	0x00001590


	//   ....[26]....
        /*0158*/ 	.word	0x00001600


	//   ....[27]....
        /*015c*/ 	.word	0x00001670


	//   ....[28]....
        /*0160*/ 	.word	0x00001710


	//   ....[29]....
        /*0164*/ 	.word	0x000017b0


	//   ....[30]....
        /*0168*/ 	.word	0x00001860


	//   ....[31]....
        /*016c*/ 	.word	0x000018d0


	//   ....[32]....
        /*0170*/ 	.word	0x00001940


	//   ....[33]....
        /*0174*/ 	.word	0x000019c0


	//   ....[34]....
        /*0178*/ 	.word	0x00001a40


	//   ....[35]....
        /*017c*/ 	.word	0x00001ad0


	//   ....[36]....
        /*0180*/ 	.word	0x00001b70


	//   ....[37]....
        /*0184*/ 	.word	0x00001be0


	//   ....[38]....
        /*0188*/ 	.word	0x00001c50


	//   ....[39]....
        /*018c*/ 	.word	0x00001cc0


	//----- nvinfo : EIATTR_VRC_CTA_INIT_COUNT
	.align		4
.L_54:
        /*0190*/ 	.byte	0x02, 0x4a
	.zero		1
	.zero		1


	//----- nvinfo : EIATTR_EXIT_INSTR_OFFSETS
	.align		4
        /*0194*/ 	.byte	0x04, 0x1c
        /*0196*/ 	.short	(.L_56 - .L_55)


	//   ....[0]....
.L_55:
        /*0198*/ 	.word	0x00000080


	//   ....[1]....
        /*019c*/ 	.word	0x000004b0


	//   ....[2]....
        /*01a0*/ 	.word	0x000005e0


	//   ....[3]....
        /*01a4*/ 	.word	0x00001400


	//   ....[4]....
        /*01a8*/ 	.word	0x00001460


	//----- nvinfo : EIATTR_CRS_STACK_SIZE
	.align		4
.L_56:
        /*01ac*/ 	.byte	0x04, 0x1e
        /*01ae*/ 	.short	(.L_58 - .L_57)
.L_57:
        /*01b0*/ 	.word	0x00000000


	//----- nvinfo : EIATTR_CBANK_PARAM_SIZE
	.align		4
.L_58:
        /*01b4*/ 	.byte	0x03, 0x19
        /*01b6*/ 	.short	0x0014


	//----- nvinfo : EIATTR_PARAM_CBANK
	.align		4
        /*01b8*/ 	.byte	0x04, 0x0a
        /*01ba*/ 	.short	(.L_60 - .L_59)
	.align		4
.L_59:
        /*01bc*/ 	.word	index@(.nv.constant0._Z16reduceSinglePassPiS_j)
        /*01c0*/ 	.short	0x0380
        /*01c2*/ 	.short	0x0014


	//----- nvinfo : EIATTR_SW_WAR
	.align		4
.L_60:
        /*01c4*/ 	.byte	0x04, 0x36
        /*01c6*/ 	.short	(.L_62 - .L_61)
.L_61:
        /*01c8*/ 	.word	0x00000008
.L_62:


//--------------------- .nv.info._Z16reduceShflUnrollPiS_j --------------------------
	.section	.nv.info._Z16reduceShflUnrollPiS_j,"",@"SHT_CUDA_INFO"
	.sectionflags	@""
	.align	4


	//----- nvinfo : EIATTR_CUDA_API_VERSION
	.align		4
        /*0000*/ 	.byte	0x04, 0x37
        /*0002*/ 	.short	(.L_64 - .L_63)
.L_63:
        /*0004*/ 	.word	0x00000082


	//----- nvinfo : EIATTR_KPARAM_INFO
	.align		4
.L_64:
        /*0008*/ 	.byte	0x04, 0x17
        /*000a*/ 	.short	(.L_66 - .L_65)
.L_65:
        /*000c*/ 	.word	0x00000000
        /*0010*/ 	.short	0x0002
        /*0012*/ 	.short	0x0010
        /*0014*/ 	.byte	0x00, 0xf0, 0x11, 0x00


	//----- nvinfo : EIATTR_KPARAM_INFO
	.align		4
.L_66:
        /*0018*/ 	.byte	0x04, 0x17
        /*001a*/ 	.short	(.L_68 - .L_67)
.L_67:
        /*001c*/ 	.word	0x00000000
        /*0020*/ 	.short	0x0001
        /*0022*/ 	.short	0x0008
        /*0024*/ 	.byte	0x00, 0xf5, 0x21, 0x00


	//----- nvinfo : EIATTR_KPARAM_INFO
	.align		4
.L_68:
        /*0028*/ 	.byte	0x04, 0x17
        /*002a*/ 	.short	(.L_70 - .L_69)
.L_69:
        /*002c*/ 	.word	0x00000000
        /*0030*/ 	.short	0x0000
        /*0032*/ 	.short	0x0000
        /*0034*/ 	.byte	0x00, 0xf5, 0x21, 0x00


	//----- nvinfo : EIATTR_SPARSE_MMA_MASK
	.align		4
.L_70:
        /*0038*/ 	.byte	0x03, 0x50
        /*003a*/ 	.short	0x0000


	//----- nvinfo : EIATTR_MAXREG_COUNT
	.align		4
        /*003c*/ 	.byte	0x03, 0x1b
        /*003e*/ 	.short	0x00ff


	//----- nvinfo : EIATTR_NUM_BARRIERS
	.align		4
        /*0040*/ 	.byte	0x02, 0x4c
        /*0042*/ 	.byte	0x01
	.zero		1


	//----- nvinfo : EIATTR_MERCURY_ISA_VERSION
	.align		4
        /*0044*/ 	.byte	0x03, 0x5f
        /*0046*/ 	.short	0x0101


	//----- nvinfo : EIATTR_COOP_GROUP_MASK_REGIDS
	.align		4
        /*0048*/ 	.byte	0x04, 0x29
        /*004a*/ 	.short	(.L_72 - .L_71)


	//   ....[0]....
.L_71:
        /*004c*/ 	.word	0xffffffff


	//   ....[1]....
        /*0050*/ 	.word	0xffffffff


	//   ....[2]....
        /*0054*/ 	.word	0xffffffff


	//   ....[3]....
        /*0058*/ 	.word	0xffffffff


	//   ....[4]....
        /*005c*/ 	.word	0xffffffff


	//   ....[5]....
        /*0060*/ 	.word	0xffffffff


	//   ....[6]....
        /*0064*/ 	.word	0xffffffff


	//   ....[7]....
        /*0068*/ 	.word	0xffffffff


	//   ....[8]....
        /*006c*/ 	.word	0xffffffff


	//   ....[9]....
        /*0070*/ 	.word	0xffffffff


	//   ....[10]....
        /*0074*/ 	.word	0xffffffff


	//   ....[11]....
        /*0078*/ 	.word	0xffffffff


	//   ....[12]....
        /*007c*/ 	.word	0xffffffff


	//   ....[13]....
        /*0080*/ 	.word	0xffffffff


	//   ....[14]....
        /*0084*/ 	.word	0xffffffff


	//   ....[15]....
        /*0088*/ 	.word	0xffffffff


	//   ....[16]....
        /*008c*/ 	.word	0xffffffff


	//   ....[17]....
        /*0090*/ 	.word	0xffffffff


	//   ....[18]....
        /*0094*/ 	.word	0xffffffff


	//   ....[19]....
        /*0098*/ 	.word	0xffffffff


	//   ....[20]....
        /*009c*/ 	.word	0xffffffff


	//   ....[21]....
        /*00a0*/ 	.word	0xffffffff


	//   ....[22]....
        /*00a4*/ 	.word	0xffffffff


	//   ....[23]....
        /*00a8*/ 	.word	0xffffffff


	//   ....[24]....
        /*00ac*/ 	.word	0xffffffff


	//   ....[25]....
        /*00b0*/ 	.word	0xffffffff


	//----- nvinfo : EIATTR_COOP_GROUP_INSTR_OFFSETS
	.align		4
.L_72:
        /*00b4*/ 	.byte	0x04, 0x28
        /*00b6*/ 	.short	(.L_74 - .L_73)


	//   ....[0]....
.L_73:
        /*00b8*/ 	.word	0x00000170


	//   ....[1]....
        /*00bc*/ 	.word	0x00000180


	//   ....[2]....
        /*00c0*/ 	.word	0x00000190


	//   ....[3]....
        /*00c4*/ 	.word	0x000001a0


	//   ....[4]....
        /*00c8*/ 	.word	0x000001d0


	//   ....[5]....
        /*00cc*/ 	.word	0x000001f0


	//   ....[6]....
        /*00d0*/ 	.word	0x00000200


	//   ....[7]....
        /*00d4*/ 	.word	0x00000220


	//   ....[8]....
        /*00d8*/ 	.word	0x00000250


	//   ....[9]....
        /*00dc*/ 	.word	0x00000270


	//   ....[10]....
        /*00e0*/ 	.word	0x00000280


	//   ....[11]....
        /*00e4*/ 	.word	0x000002a0


	//   ....[12]....
        /*00e8*/ 	.word	0x000002d0


	//   ....[13]....
        /*00ec*/ 	.word	0x000002f0


	//   ....[14]....
        /*00f0*/ 	.word	0x00000300


	//   ....[15]....
        /*00f4*/ 	.word	0x00000320


	//   ....[16]....
        /*00f8*/ 	.word	0x00000360


	//   ....[17]....
        /*00fc*/ 	.word	0x00000380


	//   ....[18]....
        /*0100*/ 	.word	0x000003b0


	//   ....[19]....
        /*0104*/ 	.word	0x000003c0


	//   ....[20]....
        /*0108*/ 	.word	0x00000450


	//   ....[21]....
        /*010c*/ 	.word	0x000004f0


	//   ....[22]....
        /*0110*/ 	.word	0x00000510


	//   ....[23]....
        /*0114*/ 	.word	0x00000530


	//   ....[24]....
        /*0118*/ 	.word	0x00000550


	//   ....[25]....
        /*011c*/ 	.word	0x00000570


	//----- nvinfo : EIATTR_VRC_CTA_INIT_COUNT
	.align		4
.L_74:
        /*0120*/ 	.byte	0x02, 0x4a
	.zero		1
	.zero		1


	//----- nvinfo : EIATTR_EXIT_INSTR_OFFSETS
	.align		4
        /*0124*/ 	.byte	0x04, 0x1c
        /*0126*/ 	.short	(.L_76 - .L_75)


	//   ....[0]....
.L_75:
        /*0128*/ 	.word	0x00000080


	//   ....[1]....
        /*012c*/ 	.word	0x00000460


	//   ....[2]....
        /*0130*/ 	.word	0x00000580


	//   ....[3]....
        /*0134*/ 	.word	0x000005d0


	//----- nvinfo : EIATTR_CBANK_PARAM_SIZE
	.align		4
.L_76:
        /*0138*/ 	.byte	0x03, 0x19
        /*013a*/ 	.short	0x0014


	//----- nvinfo : EIATTR_PARAM_CBANK
	.align		4
        /*013c*/ 	.byte	0x04, 0x0a
        /*013e*/ 	.short	(.L_78 - .L_77)
	.align		4
.L_77:
        /*0140*/ 	.word	index@(.nv.constant0._Z16reduceShflUnrollPiS_j)
        /*0144*/ 	.short	0x0380
        /*0146*/ 	.short	0x0014


	//----- nvinfo : EIATTR_SW_WAR
	.align		4
.L_78:
        /*0148*/ 	.byte	0x04, 0x36
        /*014a*/ 	.short	(.L_80 - .L_79)
.L_79:
        /*014c*/ 	.word	0x00000008
.L_80:


//--------------------- .nv.info._Z10reduceShflPiS_j --------------------------
	.section	.nv.info._Z10reduceShflPiS_j,"",@"SHT_CUDA_INFO"
	.sectionflags	@""
	.align	4


	//----- nvinfo : EIATTR_CUDA_API_VERSION
	.align		4
        /*0000*/ 	.byte	0x04, 0x37
        /*0002*/ 	.short	(.L_82 - .L_81)
.L_81:
        /*0004*/ 	.word	0x00000082


	//----- nvinfo : EIATTR_KPARAM_INFO
	.align		4
.L_82:
        /*0008*/ 	.byte	0x04, 0x17
        /*000a*/ 	.short	(.L_84 - .L_83)
.L_83:
        /*000c*/ 	.word	0x00000000
        /*0010*/ 	.short	0x0002
        /*0012*/ 	.short	0x0010
        /*0014*/ 	.byte	0x00, 0xf0, 0x11, 0x00


	//----- nvinfo : EIATTR_KPARAM_INFO
	.align		4
.L_84:
        /*0018*/ 	.byte	0x04, 0x17
        /*001a*/ 	.short	(.L_86 - .L_85)
.L_85:
        /*001c*/ 	.word	0x00000000
        /*0020*/ 	.short	0x0001
        /*0022*/ 	.short	0x0008
        /*0024*/ 	.byte	0x00, 0xf5, 0x21, 0x00


	//----- nvinfo : EIATTR_KPARAM_INFO
	.align		4
.L_86:
        /*0028*/ 	.byte	0x04, 0x17
        /*002a*/ 	.short	(.L_88 - .L_87)
.L_87:
        /*002c*/ 	.word	0x00000000
        /*0030*/ 	.short	0x0000
        /*0032*/ 	.short	0x0000
        /*0034*/ 	.byte	0x00, 0xf5, 0x21, 0x00


	//----- nvinfo : EIATTR_SPARSE_MMA_MASK
	.align		4
.L_88:
        /*0038*/ 	.byte	0x03, 0x50
        /*003a*/ 	.short	0x0000


	//----- nvinfo : EIATTR_MAXREG_COUNT
	.align		4
        /*003c*/ 	.byte	0x03, 0x1b
        /*003e*/ 	.short	0x00ff


	//----- nvinfo : EIATTR_NUM_BARRIERS
	.align		4
        /*0040*/ 	.byte	0x02, 0x4c
        /*0042*/ 	.byte	0x01
	.zero		1


	//----- nvinfo : EIATTR_MERCURY_ISA_VERSION
	.align		4
        /*0044*/ 	.byte	0x03, 0x5f
        /*0046*/ 	.short	0x0101


	//----- nvinfo : EIATTR_COOP_GROUP_MASK_REGIDS
	.align		4
        /*0048*/ 	.byte	0x04, 0x29
        /*004a*/ 	.short	(.L_90 - .L_89)


	//   ....[0]....
.L_89:
        /*004c*/ 	.word	0xffffffff


	//   ....[1]....
        /*0050*/ 	.word	0xffffffff


	//   ....[2]....
        /*0054*/ 	.word	0xffffffff


	//   ....[3]....
        /*0058*/ 	.word	0xffffffff


	//   ....[4]....
        /*005c*/ 	.word	0xffffffff


	//   ....[5]....
        /*0060*/ 	.word	0xffffffff


	//   ....[6]....
        /*0064*/ 	.word	0xffffffff


	//   ....[7]....
        /*0068*/ 	.word	0xffffffff


	//   ....[8]....
        /*006c*/ 	.word	0xffffffff


	//   ....[9]....
        /*0070*/ 	.word	0xffffffff


	//   ....[10]....
        /*0074*/ 	.word	0xffffffff


	//----- nvinfo : EIATTR_COOP_GROUP_INSTR_OFFSETS
	.align		4
.L_90:
        /*0078*/ 	.byte	0x04, 0x28
        /*007a*/ 	.short	(.L_92 - .L_91)


	//   ....[0]....
.L_91:
        /*007c*/ 	.word	0x000000d0


	//   ....[1]....
        /*0080*/ 	.word	0x000000f0


	//   ....[2]....
        /*0084*/ 	.word	0x00000120


	//   ....[3]....
        /*0088*/ 	.word	0x00000160


	//   ....[4]....
        /*008c*/ 	.word	0x000001a0


	//   ....[5]....
        /*0090*/ 	.word	0x000001d0


	//   ....[6]....
        /*0094*/ 	.word	0x00000270


	//   ....[7]....
        /*0098*/ 	.word	0x00000290


	//   ....[8]....
        /*009c*/ 	.word	0x000002b0


	//   ....[9]....
        /*00a0*/ 	.word	0x000002d0


	//   ....[10]....
        /*00a4*/ 	.word	0x000002f0


	//----- nvinfo : EIATTR_VRC_CTA_INIT_COUNT
	.align		4
.L_92:
        /*00a8*/ 	.byte	0x02, 0x4a
	.zero		1
	.zero		1


	//----- nvinfo : EIATTR_EXIT_INSTR_OFFSETS
	.align		4
        /*00ac*/ 	.byte	0x04, 0x1c
        /*00ae*/ 	.short	(.L_94 - .L_93)


	//   ....[0]....
.L_93:
        /*00b0*/ 	.word	0x00000070


	//   ....[1]....
        /*00b4*/ 	.word	0x000001e0


	//   ....[2]....
        /*00b8*/ 	.word	0x00000300


	//   ....[3]....
        /*00bc*/ 	.word	0x00000350


	//----- nvinfo : EIATTR_CBANK_PARAM_SIZE
	.align		4
.L_94:
        /*00c0*/ 	.byte	0x03, 0x19
        /*00c2*/ 	.short	0x0014


	//----- nvinfo : EIATTR_PARAM_CBANK
	.align		4
        /*00c4*/ 	.byte	0x04, 0x0a
        /*00c6*/ 	.short	(.L_96 - .L_95)
	.align		4
.L_95:
        /*00c8*/ 	.word	index@(.nv.constant0._Z10reduceShflPiS_j)
        /*00cc*/ 	.short	0x0380
        /*00ce*/ 	.short	0x0014


	//----- nvinfo : EIATTR_SW_WAR
	.align		4
.L_96:
        /*00d0*/ 	.byte	0x04, 0x36
        /*00d2*/ 	.short	(.L_98 - .L_97)
.L_97:
        /*00d4*/ 	.word	0x00000008
.L_98:


//--------------------- .nv.info._Z16reduceSmemUnrollPiS_j --------------------------
	.section	.nv.info._Z16reduceSmemUnrollPiS_j,"",@"SHT_CUDA_INFO"
	.sectionflags	@""
	.align	4


	//----- nvinfo : EIATTR_CUDA_API_VERSION
	.align		4
        /*0000*/ 	.byte	0x04, 0x37
        /*0002*/ 	.short	(.L_100 - .L_99)
.L_99:
        /*0004*/ 	.word	0x00000082


	//----- nvinfo : EIATTR_KPARAM_INFO
	.align		4
.L_100:
        /*0008*/ 	.byte	0x04, 0x17
        /*000a*/ 	.short	(.L_102 - .L_101)
.L_101:
        /*000c*/ 	.word	0x00000000
        /*0010*/ 	.short	0x0002
        /*0012*/ 	.short	0x0010
        /*0014*/ 	.byte	0x00, 0xf0, 0x11, 0x00


	//----- nvinfo : EIATTR_KPARAM_INFO
	.align		4
.L_102:
        /*0018*/ 	.byte	0x04, 0x17
        /*001a*/ 	.short	(.L_104 - .L_103)
.L_103:
        /*001c*/ 	.word	0x00000000
        /*0020*/ 	.short	0x0001
        /*0022*/ 	.short	0x0008
        /*0024*/ 	.byte	0x00, 0xf5, 0x21, 0x00


	//----- nvinfo : EIATTR_KPARAM_INFO
	.align		4
.L_104:
        /*0028*/ 	.byte	0x04, 0x17
        /*002a*/ 	.short	(.L_106 - .L_105)
.L_105:
        /*002c*/ 	.word	0x00000000
        /*0030*/ 	.short	0x0000
        /*0032*/ 	.short	0x0000
        /*0034*/ 	.byte	0x00, 0xf5, 0x21, 0x00


	//----- nvinfo : EIATTR_SPARSE_MMA_MASK
	.align		4
.L_106:
        /*0038*/ 	.byte	0x03, 0x50
        /*003a*/ 	.short	0x0000


	//----- nvinfo : EIATTR_MAXREG_COUNT
	.align		4
        /*003c*/ 	.byte	0x03, 0x1b
        /*003e*/ 	.short	0x00ff


	//----- nvinfo : EIATTR_NUM_BARRIERS
	.align		4
        /*0040*/ 	.byte	0x02, 0x4c
        /*0042*/ 	.byte	0x01
	.zero		1


	//----- nvinfo : EIATTR_MERCURY_ISA_VERSION
	.align		4
        /*0044*/ 	.byte	0x03, 0x5f
        /*0046*/ 	.short	0x0101


	//----- nvinfo : EIATTR_COOP_GROUP_MASK_REGIDS
	.align		4
        /*0048*/ 	.byte	0x04, 0x29
        /*004a*/ 	.short	(.L_108 - .L_107)


	//   ....[0]....
.L_107:
        /*004c*/ 	.word	0xffffffff


	//   ....[1]....
        /*0050*/ 	.word	0xffffffff


	//   ....[2]....
        /*0054*/ 	.word	0xffffffff


	//   ....[3]....
        /*0058*/ 	.word	0xffffffff


	//   ....[4]....
        /*005c*/ 	.word	0xffffffff


	//----- nvinfo : EIATTR_COOP_GROUP_INSTR_OFFSETS
	.align		4
.L_108:
        /*0060*/ 	.byte	0x04, 0x28
        /*0062*/ 	.short	(.L_110 - .L_109)


	//   ....[0]....
.L_109:
        /*0064*/ 	.word	0x000001f0


	//   ....[1]....
        /*0068*/ 	.word	0x00000260


	//   ....[2]....
        /*006c*/ 	.word	0x000002d0


	//   ....[3]....
        /*0070*/ 	.word	0x00000340


	//   ....[4]....
        /*0074*/ 	.word	0x000003a0


	//----- nvinfo : EIATTR_VRC_CTA_INIT_COUNT
	.align		4
.L_110:
        /*0078*/ 	.byte	0x02, 0x4a
	.zero		1
	.zero		1


	//----- nvinfo : EIATTR_EXIT_INSTR_OFFSETS
	.align		4
        /*007c*/ 	.byte	0x04, 0x1c
        /*007e*/ 	.short	(.L_112 - .L_111)


	//   ....[0]....
.L_111:
        /*0080*/ 	.word	0x000003b0


	//   ....[1]....
        /*0084*/ 	.word	0x00000550


	//   ....[2]....
        /*0088*/ 	.word	0x000005a0


	//----- nvinfo : EIATTR_CBANK_PARAM_SIZE
	.align		4
.L_112:
        /*008c*/ 	.byte	0x03, 0x19
        /*008e*/ 	.short	0x0014


	//----- nvinfo : EIATTR_PARAM_CBANK
	.align		4
        /*0090*/ 	.byte	0x04, 0x0a
        /*0092*/ 	.short	(.L_114 - .L_113)
	.align		4
.L_113:
        /*0094*/ 	.word	index@(.nv.constant0._Z16reduceSmemUnrollPiS_j)
        /*0098*/ 	.short	0x0380
        /*009a*/ 	.short	0x0014


	//----- nvinfo : EIATTR_SW_WAR
	.align		4
.L_114:
        /*009c*/ 	.byte	0x04, 0x36
        /*009e*/ 	.short	(.L_116 - .L_115)
.L_115:
        /*00a0*/ 	.word	0x00000008
.L_116:


//--------------------- .nv.info._Z10reduceSmemPiS_j --------------------------
	.section	.nv.info._Z10reduceSmemPiS_j,"",@"SHT_CUDA_INFO"
	.sectionflags	@""
	.align	4


	//----- nvinfo : EIATTR_CUDA_API_VERSION
	.align		4
        /*0000*/ 	.byte	0x04, 0x37
        /*0002*/ 	.short	(.L_118 - .L_117)
.L_117:
        /*0004*/ 	.word	0x00000082


	//----- nvinfo : EIATTR_KPARAM_INFO
	.align		4
.L_118:
        /*0008*/ 	.byte	0x04, 0x17
        /*000a*/ 	.short	(.L_120 - .L_119)
.L_119:
        /*000c*/ 	.word	0x00000000
        /*0010*/ 	.short	0x0002
        /*0012*/ 	.short	0x0010
        /*0014*/ 	.byte	0x00, 0xf0, 0x11, 0x00


	//----- nvinfo : EIATTR_KPARAM_INFO
	.align		4
.L_120:
        /*0018*/ 	.byte	0x04, 0x17
        /*001a*/ 	.short	(.L_122 - .L_121)
.L_121:
        /*001c*/ 	.word	0x00000000
        /*0020*/ 	.short	0x0001
        /*0022*/ 	.short	0x0008
        /*0024*/ 	.byte	0x00, 0xf5, 0x21, 0x00


	//----- nvinfo : EIATTR_KPARAM_INFO
	.align		4
.L_122:
        /*0028*/ 	.byte	0x04, 0x17
        /*002a*/ 	.short	(.L_124 - .L_123)
.L_123:
        /*002c*/ 	.word	0x00000000
        /*0030*/ 	.short	0x0000
        /*0032*/ 	.short	0x0000
        /*0034*/ 	.byte	0x00, 0xf5, 0x21, 0x00


	//----- nvinfo : EIATTR_SPARSE_MMA_MASK
	.align		4
.L_124:
        /*0038*/ 	.byte	0x03, 0x50
        /*003a*/ 	.short	0x0000


	//----- nvinfo : EIATTR_MAXREG_COUNT
	.align		4
        /*003c*/ 	.byte	0x03, 0x1b
        /*003e*/ 	.short	0x00ff


	//----- nvinfo : EIATTR_NUM_BARRIERS
	.align		4
        /*0040*/ 	.byte	0x02, 0x4c
        /*0042*/ 	.byte	0x01
	.zero		1


	//----- nvinfo : EIATTR_MERCURY_ISA_VERSION
	.align		4
        /*0044*/ 	.byte	0x03, 0x5f
        /*0046*/ 	.short	0x0101


	//----- nvinfo : EIATTR_COOP_GROUP_MASK_REGIDS
	.align		4
        /*0048*/ 	.byte	0x04, 0x29
        /*004a*/ 	.short	(.L_126 - .L_125)


	//   ....[0]....
.L_125:
        /*004c*/ 	.word	0xffffffff


	//   ....[1]....
        /*0050*/ 	.word	0xffffffff


	//   ....[2]....
        /*0054*/ 	.word	0xffffffff


	//   ....[3]....
        /*0058*/ 	.word	0xffffffff


	//   ....[4]....
        /*005c*/ 	.word	0xffffffff


	//----- nvinfo : EIATTR_COOP_GROUP_INSTR_OFFSETS
	.align		4
.L_126:
        /*0060*/ 	.byte	0x04, 0x28
        /*0062*/ 	.short	(.L_128 - .L_127)


	//   ....[0]....
.L_127:
        /*0064*/ 	.word	0x00000190


	//   ....[1]....
        /*0068*/ 	.word	0x000001e0


	//   ....[2]....
        /*006c*/ 	.word	0x00000250


	//   ....[3]....
        /*0070*/ 	.word	0x000002c0


	//   ....[4]....
        /*0074*/ 	.word	0x00000320


	//----- nvinfo : EIATTR_VRC_CTA_INIT_COUNT
	.align		4
.L_128:
        /*0078*/ 	.byte	0x02, 0x4a
	.zero		1
	.zero		1


	//----- nvinfo : EIATTR_EXIT_INSTR_OFFSETS
	.align		4
        /*007c*/ 	.byte	0x04, 0x1c
        /*007e*/ 	.short	(.L_130 - .L_129)


	//   ....[0]....
.L_129:
        /*0080*/ 	.word	0x00000080


	//   ....[1]....
        /*0084*/ 	.word	0x00000330


	//   ....[2]....
        /*0088*/ 	.word	0x000004d0


	//   ....[3]....
        /*008c*/ 	.word	0x00000520


	//----- nvinfo : EIATTR_CBANK_PARAM_SIZE
	.align		4
.L_130:
        /*0090*/ 	.byte	0x03, 0x19
        /*0092*/ 	.short	0x0014


	//----- nvinfo : EIATTR_PARAM_CBANK
	.align		4
        /*0094*/ 	.byte	0x04, 0x0a
        /*0096*/ 	.short	(.L_132 - .L_131)
	.align		4
.L_131:
        /*0098*/ 	.word	index@(.nv.constant0._Z10reduceSmemPiS_j)
        /*009c*/ 	.short	0x0380
        /*009e*/ 	.short	0x0014


	//----- nvinfo : EIATTR_SW_WAR
	.align		4
.L_132:
        /*00a0*/ 	.byte	0x04, 0x36
        /*00a2*/ 	.short	(.L_134 - .L_133)
.L_133:
        /*00a4*/ 	.word	0x00000008
.L_134:


//--------------------- .nv.info._Z16reduceGmemUnrollPiS_j --------------------------
	.section	.nv.info._Z16reduceGmemUnrollPiS_j,"",@"SHT_CUDA_INFO"
	.sectionflags	@""
	.align	4


	//----- nvinfo : EIATTR_CUDA_API_VERSION
	.align		4
        /*0000*/ 	.byte	0x04, 0x37
        /*0002*/ 	.short	(.L_136 - .L_135)
.L_135:
        /*0004*/ 	.word	0x00000082


	//----- nvinfo : EIATTR_KPARAM_INFO
	.align		4
.L_136:
        /*0008*/ 	.byte	0x04, 0x17
        /*000a*/ 	.short	(.L_138 - .L_137)
.L_137:
        /*000c*/ 	.word	0x00000000
        /*0010*/ 	.short	0x0002
        /*0012*/ 	.short	0x0010
        /*0014*/ 	.byte	0x00, 0xf0, 0x11, 0x00


	//----- nvinfo : EIATTR_KPARAM_INFO
	.align		4
.L_138:
        /*0018*/ 	.byte	0x04, 0x17
        /*001a*/ 	.short	(.L_140 - .L_139)
.L_139:
        /*001c*/ 	.word	0x00000000
        /*0020*/ 	.short	0x0001
        /*0022*/ 	.short	0x0008
        /*0024*/ 	.byte	0x00, 0xf5, 0x21, 0x00


	//----- nvinfo : EIATTR_KPARAM_INFO
	.align		4
.L_140:
        /*0028*/ 	.byte	0x04, 0x17
        /*002a*/ 	.short	(.L_142 - .L_141)
.L_141:
        /*002c*/ 	.word	0x00000000
        /*0030*/ 	.short	0x0000
        /*0032*/ 	.short	0x0000
        /*0034*/ 	.byte	0x00, 0xf5, 0x21, 0x00


	//----- nvinfo : EIATTR_SPARSE_MMA_MASK
	.align		4
.L_142:
        /*0038*/ 	.byte	0x03, 0x50
        /*003a*/ 	.short	0x0000


	//----- nvinfo : EIATTR_MAXREG_COUNT
	.align		4
        /*003c*/ 	.byte	0x03, 0x1b
        /*003e*/ 	.short	0x00ff


	//----- nvinfo : EIATTR_NUM_BARRIERS
	.align		4
        /*0040*/ 	.byte	0x02, 0x4c
        /*0042*/ 	.byte	0x01
	.zero		1


	//----- nvinfo : EIATTR_MERCURY_ISA_VERSION
	.align		4
        /*0044*/ 	.byte	0x03, 0x5f
        /*0046*/ 	.short	0x0101


	//----- nvinfo : EIATTR_COOP_GROUP_MASK_REGIDS
	.align		4
        /*0048*/ 	.byte	0x04, 0x29
        /*004a*/ 	.short	(.L_144 - .L_143)


	//   ....[0]....
.L_143:
        /*004c*/ 	.word	0xffffffff


	//   ....[1]....
        /*0050*/ 	.word	0xffffffff


	//   ....[2]....
        /*0054*/ 	.word	0xffffffff


	//   ....[3]....
        /*0058*/ 	.word	0xffffffff


	//   ....[4]....
        /*005c*/ 	.word	0xffffffff


	//----- nvinfo : EIATTR_COOP_GROUP_INSTR_OFFSETS
	.align		4
.L_144:
        /*0060*/ 	.byte	0x04, 0x28
        /*0062*/ 	.short	(.L_146 - .L_145)


	//   ....[0]....
.L_145:
        /*0064*/ 	.word	0x00000250


	//   ....[1]....
        /*0068*/ 	.word	0x000002e0


	//   ....[2]....
        /*006c*/ 	.word	0x00000360


	//   ....[3]....
        /*0070*/ 	.word	0x000003e0


	//   ....[4]....
        /*0074*/ 	.word	0x00000460


	//----- nvinfo : EIATTR_VRC_CTA_INIT_COUNT
	.align		4
.L_146:
        /*0078*/ 	.byte	0x02, 0x4a
	.zero		1
	.zero		1


	//----- nvinfo : EIATTR_EXIT_INSTR_OFFSETS
	.align		4
        /*007c*/ 	.byte	0x04, 0x1c
        /*007e*/ 	.short	(.L_148 - .L_147)


	//   ....[0]....
.L_147:
        /*0080*/ 	.word	0x00000470


	//   ....[1]....
        /*0084*/ 	.word	0x00000610


	//   ....[2]....
        /*0088*/ 	.word	0x00000660


	//----- nvinfo : EIATTR_CRS_STACK_SIZE
	.align		4
.L_148:
        /*008c*/ 	.byte	0x04, 0x1e
        /*008e*/ 	.short	(.L_150 - .L_149)
.L_149:
        /*0090*/ 	.word	0x00000000


	//----- nvinfo : EIATTR_CBANK_PARAM_SIZE
	.align		4
.L_150:
        /*0094*/ 	.byte	0x03, 0x19
        /*0096*/ 	.short	0x0014


	//----- nvinfo : EIATTR_PARAM_CBANK
	.align		4
        /*0098*/ 	.byte	0x04, 0x0a
        /*009a*/ 	.short	(.L_152 - .L_151)
	.align		4
.L_151:
        /*009c*/ 	.word	index@(.nv.constant0._Z16reduceGmemUnrollPiS_j)
        /*00a0*/ 	.short	0x0380
        /*00a2*/ 	.short	0x0014


	//----- nvinfo : EIATTR_SW_WAR
	.align		4
.L_152:
        /*00a4*/ 	.byte	0x04, 0x36
        /*00a6*/ 	.short	(.L_154 - .L_153)
.L_153:
        /*00a8*/ 	.word	0x00000008
.L_154:


//--------------------- .nv.info._Z10reduceGmemPiS_j --------------------------
	.section	.nv.info._Z10reduceGmemPiS_j,"",@"SHT_CUDA_INFO"
	.sectionflags	@""
	.align	4


	//----- nvinfo : EIATTR_CUDA_API_VERSION
	.align		4
        /*0000*/ 	.byte	0x04, 0x37
        /*0002*/ 	.short	(.L_156 - .L_155)
.L_155:
        /*0004*/ 	.word	0x00000082


	//----- nvinfo : EIATTR_KPARAM_INFO
	.align		4
.L_156:
        /*0008*/ 	.byte	0x04, 0x17
        /*000a*/ 	.short	(.L_158 - .L_157)
.L_157:
        /*000c*/ 	.word	0x00000000
        /*0010*/ 	.short	0x0002
        /*0012*/ 	.short	0x0010
        /*0014*/ 	.byte	0x00, 0xf0, 0x11, 0x00


	//----- nvinfo : EIATTR_KPARAM_INFO
	.align		4
.L_158:
        /*0018*/ 	.byte	0x04, 0x17
        /*001a*/ 	.short	(.L_160 - .L_159)
.L_159:
        /*001c*/ 	.word	0x00000000
        /*0020*/ 	.short	0x0001
        /*0022*/ 	.short	0x0008
        /*0024*/ 	.byte	0x00, 0xf5, 0x21, 0x00


	//----- nvinfo : EIATTR_KPARAM_INFO
	.align		4
.L_160:
        /*0028*/ 	.byte	0x04, 0x17
        /*002a*/ 	.short	(.L_162 - .L_161)
.L_161:
        /*002c*/ 	.word	0x00000000
        /*0030*/ 	.short	0x0000
        /*0032*/ 	.short	0x0000
        /*0034*/ 	.byte	0x00, 0xf5, 0x21, 0x00


	//----- nvinfo : EIATTR_SPARSE_MMA_MASK
	.align		4
.L_162:
        /*0038*/ 	.byte	0x03, 0x50
        /*003a*/ 	.short	0x0000


	//----- nvinfo : EIATTR_MAXREG_COUNT
	.align		4
        /*003c*/ 	.byte	0x03, 0x1b
        /*003e*/ 	.short	0x00ff


	//----- nvinfo : EIATTR_NUM_BARRIERS
	.align		4
        /*0040*/ 	.byte	0x02, 0x4c
        /*0042*/ 	.byte	0x01
	.zero		1


	//----- nvinfo : EIATTR_MERCURY_ISA_VERSION
	.align		4
        /*0044*/ 	.byte	0x03, 0x5f
        /*0046*/ 	.short	0x0101


	//----- nvinfo : EIATTR_COOP_GROUP_MASK_REGIDS
	.align		4
        /*0048*/ 	.byte	0x04, 0x29
        /*004a*/ 	.short	(.L_164 - .L_163)


	//   ....[0]....
.L_163:
        /*004c*/ 	.word	0xffffffff


	//   ....[1]....
        /*0050*/ 	.word	0xffffffff


	//   ....[2]....
        /*0054*/ 	.word	0xffffffff


	//   ....[3]....
        /*0058*/ 	.word	0xffffffff


	//----- nvinfo : EIATTR_COOP_GROUP_INSTR_OFFSETS
	.align		4
.L_164:
        /*005c*/ 	.byte	0x04, 0x28
        /*005e*/ 	.short	(.L_166 - .L_165)


	//   ....[0]....
.L_165:
        /*0060*/ 	.word	0x000001d0


	//   ....[1]....
        /*0064*/ 	.word	0x00000250


	//   ....[2]....
        /*0068*/ 	.word	0x000002d0


	//   ....[3]....
        /*006c*/ 	.word	0x00000350


	//----- nvinfo : EIATTR_VRC_CTA_INIT_COUNT
	.align		4
.L_166:
        /*0070*/ 	.byte	0x02, 0x4a
	.zero		1
	.zero		1


	//----- nvinfo : EIATTR_EXIT_INSTR_OFFSETS
	.align		4
        /*0074*/ 	.byte	0x04, 0x1c
        /*0076*/ 	.short	(.L_168 - .L_167)


	//   ....[0]....
.L_167:
        /*0078*/ 	.word	0x00000080


	//   ....[1]....
        /*007c*/ 	.word	0x00000360


	//   ....[2]....
        /*0080*/ 	.word	0x00000500


	//   ....[3]....
        /*0084*/ 	.word	0x00000550


	//----- nvinfo : EIATTR_CRS_STACK_SIZE
	.align		4
.L_168:
        /*0088*/ 	.byte	0x04, 0x1e
        /*008a*/ 	.short	(.L_170 - .L_169)
.L_169:
        /*008c*/ 	.word	0x00000000


	//----- nvinfo : EIATTR_CBANK_PARAM_SIZE
	.align		4
.L_170:
        /*0090*/ 	.byte	0x03, 0x19
        /*0092*/ 	.short	0x0014


	//----- nvinfo : EIATTR_PARAM_CBANK
	.align		4
        /*0094*/ 	.byte	0x04, 0x0a
        /*0096*/ 	.short	(.L_172 - .L_171)
	.align		4
.L_171:
        /*0098*/ 	.word	index@(.nv.constant0._Z10reduceGmemPiS_j)
        /*009c*/ 	.short	0x0380
        /*009e*/ 	.short	0x0014


	//----- nvinfo : EIATTR_SW_WAR
	.align		4
.L_172:
        /*00a0*/ 	.byte	0x04, 0x36
        /*00a2*/ 	.short	(.L_174 - .L_173)
.L_173:
        /*00a4*/ 	.word	0x00000008
.L_174:


//--------------------- .nv.callgraph             --------------------------
	.section	.nv.callgraph,"",@"SHT_CUDA_CALLGRAPH"
	.align	4
	.sectionentsize	8
	.align		4
        /*0000*/ 	.word	0x00000000
	.align		4
        /*0004*/ 	.word	0xffffffff
	.align		4
        /*0008*/ 	.word	0x00000000
	.align		4
        /*000c*/ 	.word	0xfffffffe
	.align		4
        /*0010*/ 	.word	0x00000000
	.align		4
        /*0014*/ 	.word	0xfffffffd
	.align		4
        /*0018*/ 	.word	0x00000000
	.align		4
        /*001c*/ 	.word	0xfffffffc


//--------------------- .nv.constant4             --------------------------
	.section	.nv.constant4,"a",@progbits
	.align	8
	.align		8
.nv.constant4:
        /*0000*/ 	.dword	count


//--------------------- .text._Z16reduceSinglePassPiS_j --------------------------
	.section	.text._Z16reduceSinglePassPiS_j,"ax",@progbits
	.align	128
        .global         _Z16reduceSinglePassPiS_j
        .type           _Z16reduceSinglePassPiS_j,@function
        .size           _Z16reduceSinglePassPiS_j,(.L_x_69 - _Z16reduceSinglePassPiS_j)
        .other          _Z16reduceSinglePassPiS_j,@"STO_CUDA_ENTRY STV_DEFAULT"
_Z16reduceSinglePassPiS_j:
.text._Z16reduceSinglePassPiS_j:
[----:B------:R-:W-:Y:S01]  /*0000*/  LDC R1, c[0x0][0x37c] ;  /* 0x0000df00ff017b82 */ /* 0x000fe20000000800 */
[----:B------:R-:W0:Y:S07]  /*0010*/  S2R R9, SR_CTAID.X ;  /* 0x0000000000097919 */ /* 0x000e2e0000002500 */
[----:B------:R-:W0:Y:S01]  /*0020*/  LDC R4, c[0x0][0x360] ;  /* 0x0000d800ff047b82 */ /* 0x000e220000000800 */
[----:B------:R-:W1:Y:S01]  /*0030*/  LDCU UR4, c[0x0][0x390] ;  /* 0x00007200ff0477ac */ /* 0x000e620008000800 */
[----:B------:R-:W2:Y:S01]  /*0040*/  S2R R3, SR_TID.X ;  /* 0x0000000000037919 */ /* 0x000ea20000002100 */
[----:B0-----:R-:W-:-:S04]  /*0050*/  IMAD R0, R4, R9, RZ ;  /* 0x0000000904007224 */ /* 0x001fc800078e02ff */
[----:B--2---:R-:W-:-:S05]  /*0060*/  IMAD R7, R0, 0x4, R3 ;  /* 0x0000000400077824 */ /* 0x004fca00078e0203 */
[----:B-1----:R-:W-:-:S13]  /*0070*/  ISETP.GE.U32.AND P0, PT, R7, UR4, PT ;  /* 0x0000000407007c0c */ /* 0x002fda000bf06070 */
[----:B------:R-:W-:Y:S05]  /*0080*/  @P0 EXIT ;  /* 0x000000000000094d */ /* 0x000fea0003800000 */
[----:B------:R-:W0:Y:S01]  /*0090*/  LDC.64 R14, c[0x0][0x380] ;  /* 0x0000e000ff0e7b82 */ /* 0x000e220000000a00 */
[----:B------:R-:W1:Y:S01]  /*00a0*/  LDCU.64 UR6, c[0x0][0x358] ;  /* 0x00006b00ff0677ac */ /* 0x000e620008000a00 */
[----:B------:R-:W-:-:S05]  /*00b0*/  IMAD.IADD R11, R7, 0x1, R4 ;  /* 0x00000001070b7824 */ /* 0x000fca00078e0204 */
[----:B------:R-:W-:-:S05]  /*00c0*/  IADD3 R13, PT, PT, R11, R4, RZ ;  /* 0x000000040b0d7210 */ /* 0x000fca0007ffe0ff */
[----:B------:R-:W-:Y:S02]  /*00d0*/  IMAD.IADD R5, R13, 0x1, R4 ;  /* 0x000000010d057824 */ /* 0x000fe400078e0204 */
[----:B0-----:R-:W-:-:S04]  /*00e0*/  IMAD.WIDE.U32 R6, R7, 0x4, R14 ;  /* 0x0000000407067825 */ /* 0x001fc800078e000e */
[--C-:B------:R-:W-:Y:S02]  /*00f0*/  IMAD.WIDE.U32 R10, R11, 0x4, R14.reuse ;  /* 0x000000040b0a7825 */ /* 0x100fe400078e000e */
[----:B-1----:R-:W2:Y:S02]  /*0100*/  LDG.E R6, desc[UR6][R6.64] ;  /* 0x0000000606067981 */ /* 0x002ea4000c1e1900 */
[--C-:B------:R-:W-:Y:S02]  /*0110*/  IMAD.WIDE.U32 R12, R13, 0x4, R14.reuse ;  /* 0x000000040d0c7825 */ /* 0x100fe400078e000e */
[----:B------:R-:W2:Y:S02]  /*0120*/  LDG.E R11, desc[UR6][R10.64] ;  /* 0x000000060a0b7981 */ /* 0x000ea4000c1e1900 */
[----:B------:R-:W-:Y:S02]  /*0130*/  IMAD.WIDE.U32 R14, R5, 0x4, R14 ;  /* 0x00000004050e7825 */ /* 0x000fe400078e000e */
[----:B------:R-:W2:Y:S04]  /*0140*/  LDG.E R12, desc[UR6][R12.64] ;  /* 0x000000060c0c7981 */ /* 0x000ea8000c1e1900 */
[----:B------:R-:W3:Y:S01]  /*0150*/  LDG.E R15, desc[UR6][R14.64] ;  /* 0x000000060e0f7981 */ /* 0x000ee2000c1e1900 */
[----:B------:R-:W0:Y:S01]  /*0160*/  S2UR UR5, SR_CgaCtaId ;  /* 0x00000000000579c3 */ /* 0x000e220000008800 */
[----:B------:R-:W-:Y:S01]  /*0170*/  UMOV UR4, 0x400 ;  /* 0x0000040000047882 */ /* 0x000fe20000000000 */
[----:B------:R-:W-:Y:S01]  /*0180*/  ISETP.GT.U32.AND P1, PT, R3, 0x1f, PT ;  /* 0x0000001f0300780c */ /* 0x000fe20003f24070 */
[----:B------:R-:W-:Y:S01]  /*0190*/  BSSY B0, `(.L_x_0) ;  /* 0x0000023000007945 */ /* 0x000fe20003800000 */
[----:B0-----:R-:W-:Y:S01]  /*01a0*/  ULEA UR4, UR5, UR4, 0x18 ;  /* 0x0000000405047291 */ /* 0x001fe2000f8ec0ff */
[----:B--2---:R-:W-:-:S05]  /*01b0*/  IADD3 R0, PT, PT, R12, R11, R6 ;  /* 0x0000000b0c007210 */ /* 0x004fca0007ffe006 */
[----:B---3--:R-:W-:-:S05]  /*01c0*/  IMAD.IADD R0, R0, 0x1, R15 ;  /* 0x0000000100007824 */ /* 0x008fca00078e020f */
[----:B------:R-:W0:Y:S02]  /*01d0*/  SHFL.BFLY PT, R5, R0, 0x10, 0x1f ;  /* 0x0e001f0000057f89 */ /* 0x000e2400000e0000 */
[----:B0-----:R-:W-:-:S05]  /*01e0*/  IADD3 R2, PT, PT, R0, R5, RZ ;  /* 0x0000000500027210 */ /* 0x001fca0007ffe0ff */
[----:B------:R-:W0:Y:S02]  /*01f0*/  SHFL.BFLY PT, R5, R2, 0x8, 0x1f ;  /* 0x0d001f0002057f89 */ /* 0x000e2400000e0000 */
[----:B0-----:R-:W-:-:S05]  /*0200*/  IMAD.IADD R8, R2, 0x1, R5 ;  /* 0x0000000102087824 */ /* 0x001fca00078e0205 */
[----:B------:R-:W0:Y:S02]  /*0210*/  SHFL.BFLY PT, R5, R8, 0x4, 0x1f ;  /* 0x0c801f0008057f89 */ /* 0x000e2400000e0000 */
[----:B0-----:R-:W-:-:S05]  /*0220*/  IMAD.IADD R7, R8, 0x1, R5 ;  /* 0x0000000108077824 */ /* 0x001fca00078e0205 */
[----:B------:R-:W0:Y:S01]  /*0230*/  SHFL.BFLY PT, R6, R7, 0x2, 0x1f ;  /* 0x0c401f0007067f89 */ /* 0x000e2200000e0000 */
[----:B------:R-:W-:Y:S02]  /*0240*/  LOP3.LUT P0, R5, R3, 0x1f, RZ, 0xc0, !PT ;  /* 0x0000001f03057812 */ /* 0x000fe4000780c0ff */
[----:B0-----:R-:W-:-:S05]  /*0250*/  IADD3 R10, PT, PT, R7, R6, RZ ;  /* 0x00000006070a7210 */ /* 0x001fca0007ffe0ff */
[----:B------:R-:W0:Y:S01]  /*0260*/  SHFL.BFLY PT, R11, R10, 0x1, 0x1f ;  /* 0x0c201f000a0b7f89 */ /* 0x000e2200000e0000 */
[----:B------:R-:W-:Y:S02]  /*0270*/  LEA.HI R6, R3, UR4, RZ, 0x1d ;  /* 0x0000000403067c11 */ /* 0x000fe4000f8fe8ff */
[----:B------:R-:W-:Y:S01]  /*0280*/  LEA R7, R5, UR4, 0x2 ;  /* 0x0000000405077c11 */ /* 0x000fe2000f8e10ff */
[----:B0-----:R-:W-:-:S05]  /*0290*/  IMAD.IADD R13, R10, 0x1, R11 ;  /* 0x000000010a0d7824 */ /* 0x001fca00078e020b */
[----:B------:R0:W-:Y:S01]  /*02a0*/  @!P0 STS [R6], R13 ;  /* 0x0000000d06008388 */ /* 0x0001e20000000800 */
[----:B------:R-:W-:Y:S06]  /*02b0*/  BAR.SYNC.DEFER_BLOCKING 0x0 ;  /* 0x0000000000007b1d */ /* 0x000fec0000010000 */
[----:B------:R-:W-:Y:S05]  /*02c0*/  @P1 BRA `(.L_x_1) ;  /* 0x00000000003c1947 */ /* 0x000fea0003800000 */
[----:B------:R-:W-:Y:S01]  /*02d0*/  ISETP.GT.U32.AND P0, PT, R3, 0x7, PT ;  /* 0x000000070300780c */ /* 0x000fe20003f04070 */
[----:B------:R-:W-:Y:S01]  /*02e0*/  IMAD.MOV.U32 R0, RZ, RZ, RZ ;  /* 0x000000ffff007224 */ /* 0x000fe200078e00ff */
[----:B------:R-:W-:-:S11]  /*02f0*/  UMOV UR5, 0xffffffff ;  /* 0xffffffff00057882 */ /* 0x000fd60000000000 */
[----:B------:R1:W2:Y:S01]  /*0300*/  @!P0 LDS R0, [R7] ;  /* 0x0000000007008984 */ /* 0x0002a20000000800 */
[----:B------:R-:W-:Y:S05]  /*0310*/  BRA.DIV UR5, `(.L_x_2) ;  /* 0x0000001205547947 */ /* 0x000fea000b800000 */
[----:B--2---:R-:W2:Y:S02]  /*0320*/  SHFL.BFLY PT, R11, R0, 0x10, 0x1f ;  /* 0x0e001f00000b7f89 */ /* 0x004ea400000e0000 */
[----:B--2---:R-:W-:-:S05]  /*0330*/  IADD3 R11, PT, PT, R11, R0, RZ ;  /* 0x000000000b0b7210 */ /* 0x004fca0007ffe0ff */
[----:B------:R-:W2:Y:S02]  /*0340*/  SHFL.BFLY PT, R2, R11, 0x8, 0x1f ;  /* 0x0d001f000b027f89 */ /* 0x000ea400000e0000 */
[----:B--2---:R-:W-:-:S05]  /*0350*/  IMAD.IADD R2, R11, 0x1, R2 ;  /* 0x000000010b027824 */ /* 0x004fca00078e0202 */
[----:B0-----:R-:W0:Y:S02]  /*0360*/  SHFL.BFLY PT, R13, R2, 0x4, 0x1f ;  /* 0x0c801f00020d7f89 */ /* 0x001e2400000e0000 */
[----:B0-----:R-:W-:-:S05]  /*0370*/  IMAD.IADD R13, R2, 0x1, R13 ;  /* 0x00000001020d7824 */ /* 0x001fca00078e020d */
[----:B------:R-:W0:Y:S02]  /*0380*/  SHFL.BFLY PT, R8, R13, 0x2, 0x1f ;  /* 0x0c401f000d087f89 */ /* 0x000e2400000e0000 */
[----:B0-----:R-:W-:-:S05]  /*0390*/  IADD3 R8, PT, PT, R13, R8, RZ ;  /* 0x000000080d087210 */ /* 0x001fca0007ffe0ff */
[----:B------:R0:W2:Y:S02]  /*03a0*/  SHFL.BFLY PT, R15, R8, 0x1, 0x1f ;  /* 0x0c201f00080f7f89 */ /* 0x0000a400000e0000 */
.L_x_27:
[----:B--2---:R-:W-:-:S07]  /*03b0*/  IMAD.IADD R13, R8, 0x1, R15 ;  /* 0x00000001080d7824 */ /* 0x004fce00078e020f */
.L_x_1:
[----:B------:R-:W-:Y:S05]  /*03c0*/  BSYNC B0 ;  /* 0x0000000000007941 */ /* 0x000fea0003800000 */
.L_x_0:
[----:B------:R-:W2:Y:S01]  /*03d0*/  S2R R11, SR_TID.Y ;  /* 0x00000000000b7919 */ /* 0x000ea20000002200 */
[----:B------:R-:W2:Y:S01]  /*03e0*/  LDCU UR5, c[0x0][0x364] ;  /* 0x00006c80ff0577ac */ /* 0x000ea20008000800 */
[----:B------:R-:W-:Y:S01]  /*03f0*/  ISETP.NE.AND P2, PT, R3, RZ, PT ;  /* 0x000000ff0300720c */ /* 0x000fe20003f45270 */
[----:B------:R-:W3:Y:S01]  /*0400*/  LDC R2, c[0x0][0x370] ;  /* 0x0000dc00ff027b82 */ /* 0x000ee20000000800 */
[----:B------:R-:W2:Y:S02]  /*0410*/  S2R R0, SR_TID.Z ;  /* 0x0000000000007919 */ /* 0x000ea40000002300 */
[----:B--2---:R-:W-:-:S04]  /*0420*/  IMAD R11, R0, UR5, R11 ;  /* 0x00000005000b7c24 */ /* 0x004fc8000f8e020b */
[----:B0-----:R-:W-:-:S05]  /*0430*/  IMAD R8, R11, R4, RZ ;  /* 0x000000040b087224 */ /* 0x001fca00078e02ff */
[----:B------:R-:W0:Y:S01]  /*0440*/  @!P2 LDC.64 R10, c[0x0][0x388] ;  /* 0x0000e200ff0aab82 */ /* 0x000e220000000a00 */
[----:B------:R-:W-:-:S13]  /*0450*/  LOP3.LUT P0, R8, R8, RZ, R3, 0xfa, !PT ;  /* 0x000000ff08087212 */ /* 0x000fda000780fa03 */
[----:B------:R-:W-:Y:S01]  /*0460*/  @!P0 STS [UR4], R13 ;  /* 0x0000000dff008988 */ /* 0x000fe20008000804 */
[----:B---3--:R-:W-:-:S03]  /*0470*/  ISETP.GE.U32.AND P0, PT, R2, 0x2, PT ;  /* 0x000000020200780c */ /* 0x008fc60003f06070 */
[----:B------:R-:W2:Y:S01]  /*0480*/  @!P2 LDS R15, [UR4] ;  /* 0x00000004ff0fa984 */ /* 0x000ea20008000800 */
[----:B0-----:R-:W-:-:S05]  /*0490*/  @!P2 IMAD.WIDE.U32 R10, R9, 0x4, R10 ;  /* 0x00000004090aa825 */ /* 0x001fca00078e000a */
[----:B--2---:R0:W-:Y:S04]  /*04a0*/  @!P2 STG.E desc[UR6][R10.64], R15 ;  /* 0x0000000f0a00a986 */ /* 0x0041e8000c101906 */
[----:B------:R-:W-:Y:S05]  /*04b0*/  @!P0 EXIT ;  /* 0x000000000000894d */ /* 0x000fea0003800000 */
[----:B------:R-:W-:Y:S06]  /*04c0*/  MEMBAR.SC.GPU ;  /* 0x0000000000007992 */ /* 0x000fec0000002000 */
[----:B------:R-:W-:-:S00]  /*04d0*/  ERRBAR ;  /* 0x00000000000079ab */ /* 0x000fc00000000000 */
[----:B------:R-:W-:Y:S06]  /*04e0*/  CGAERRBAR ;  /* 0x00000000000075ab */ /* 0x000fec0000000000 */
[----:B------:R-:W-:Y:S01]  /*04f0*/  CCTL.IVALL ;  /* 0x00000000ff00798f */ /* 0x000fe20002000000 */
[----:B------:R-:W-:Y:S04]  /*0500*/  BSSY.RECONVERGENT B0, `(.L_x_3) ;  /* 0x0000008000007945 */ /* 0x000fe80003800200 */
[----:B------:R-:W-:Y:S05]  /*0510*/  @P2 BRA `(.L_x_4) ;  /* 0x0000000000182947 */ /* 0x000fea0003800000 */
[----:B0-----:R-:W0:Y:S02]  /*0520*/  LDC.64 R10, c[0x4][RZ] ;  /* 0x01000000ff0a7b82 */ /* 0x001e240000000a00 */
[----:B0-----:R-:W2:Y:S01]  /*0530*/  ATOMG.E.INC.STRONG.GPU PT, R10, desc[UR6][R10.64], R2 ;  /* 0x800000020a0a79a8 */ /* 0x001ea200099ef106 */
[----:B------:R-:W-:-:S05]  /*0540*/  VIADD R9, R2, 0xffffffff ;  /* 0xffffffff02097836 */ /* 0x000fca0000000000 */
[----:B--2---:R-:W-:-:S04]  /*0550*/  ISETP.NE.AND P0, PT, R10, R9, PT ;  /* 0x000000090a00720c */ /* 0x004fc80003f05270 */
[----:B------:R-:W-:-:S05]  /*0560*/  SEL R0, RZ, 0x1, P0 ;  /* 0x00000001ff007807 */ /* 0x000fca0000000000 */
[----:B------:R2:W-:Y:S04]  /*0570*/  STS.U8 [UR4+0x20], R0 ;  /* 0x00002000ff007988 */ /* 0x0005e80008000004 */
.L_x_4:
[----:B------:R-:W-:Y:S05]  /*0580*/  BSYNC.RECONVERGENT B0 ;  /* 0x0000000000007941 */ /* 0x000fea0003800200 */
.L_x_3:
[----:B------:R-:W-:-:S03]  /*0590*/  UMOV UR5, 0xffffffff ;  /* 0xffffffff00057882 */ /* 0x000fc60000000000 */
[----:B------:R-:W-:Y:S05]  /*05a0*/  BRA.DIV UR5, `(.L_x_5) ;  /* 0x00000012053c7947 */ /* 0x000fea000b800000 */
[----:B------:R-:W-:Y:S06]  /*05b0*/  BAR.SYNC.DEFER_BLOCKING 0x0 ;  /* 0x0000000000007b1d */ /* 0x000fec0000010000 */
.L_x_30:
[----:B--2---:R-:W2:Y:S02]  /*05c0*/  LDS.U8 R0, [UR4+0x20] ;  /* 0x00002004ff007984 */ /* 0x004ea40008000000 */
[----:B--2---:R-:W-:-:S13]  /*05d0*/  ISETP.NE.AND P0, PT, R0, RZ, PT ;  /* 0x000000ff0000720c */ /* 0x004fda0003f05270 */
[----:B------:R-:W-:Y:S05]  /*05e0*/  @!P0 EXIT ;  /* 0x000000000000894d */ /* 0x000fea0003800000 */
[----:B------:R-:W-:Y:S01]  /*05f0*/  ISETP.GE.U32.AND P0, PT, R3, R2, PT ;  /* 0x000000020300720c */ /* 0x000fe20003f06070 */
[----:B------:R-:W-:Y:S01]  /*0600*/  BSSY.RECONVERGENT B2, `(.L_x_6) ;  /* 0x00000bc000027945 */ /* 0x000fe20003800200 */
[----:B------:R-:W-:-:S11]  /*0610*/  HFMA2 R0, -RZ, RZ, 0, 0 ;  /* 0x00000000ff007431 */ /* 0x000fd600000001ff */
[----:B------:R-:W-:Y:S05]  /*0620*/  @P0 BRA `(.L_x_7) ;  /* 0x0000000800e40947 */ /* 0x000fea0003800000 */
[----:B------:R-:W2:Y:S01]  /*0630*/  I2F.U32.RP R9, R4 ;  /* 0x0000000400097306 */ /* 0x000ea20000209000 */
[----:B0-----:R-:W-:Y:S01]  /*0640*/  IADD3 R15, PT, PT, R3, R4, RZ ;  /* 0x00000004030f7210 */ /* 0x001fe20007ffe0ff */
[----:B------:R-:W-:Y:S01]  /*0650*/  BSSY.RECONVERGENT B1, `(.L_x_8) ;  /* 0x00000ab000017945 */ /* 0x000fe20003800200 */
[----:B------:R-:W-:Y:S02]  /*0660*/  ISETP.NE.U32.AND P4, PT, R4, RZ, PT ;  /* 0x000000ff0400720c */ /* 0x000fe40003f85070 */
[CC--:B------:R-:W-:Y:S02]  /*0670*/  ISETP.GE.U32.AND P0, PT, R15.reuse, R2.reuse, PT ;  /* 0x000000020f00720c */ /* 0x0c0fe40003f06070 */
[----:B------:R-:W-:Y:S02]  /*0680*/  VIMNMX.U32 R2, PT, PT, R15, R2, !PT ;  /* 0x000000020f027248 */ /* 0x000fe40007fe0000 */
[----:B------:R-:W-:Y:S01]  /*0690*/  SEL R0, RZ, 0x1, P0 ;  /* 0x00000001ff007807 */ /* 0x000fe20000000000 */
[----:B--2---:R-:W0:Y:S02]  /*06a0*/  MUFU.RCP R9, R9 ;  /* 0x0000000900097308 */ /* 0x004e240000001000 */
[----:B0-----:R-:W-:Y:S01]  /*06b0*/  VIADD R10, R9, 0xffffffe ;  /* 0x0ffffffe090a7836 */ /* 0x001fe20000000000 */
[----:B------:R-:W-:-:S05]  /*06c0*/  IADD3 R9, PT, PT, R2, -R15, -R0 ;  /* 0x8000000f02097210 */ /* 0x000fca0007ffe800 */
[----:B------:R0:W2:Y:S02]  /*06d0*/  F2I.FTZ.U32.TRUNC.NTZ R11, R10 ;  /* 0x0000000a000b7305 */ /* 0x0000a4000021f000 */
[----:B0-----:R-:W-:Y:S02]  /*06e0*/  IMAD.MOV.U32 R10, RZ, RZ, RZ ;  /* 0x000000ffff0a7224 */ /* 0x001fe400078e00ff */
[----:B--2---:R-:W-:-:S04]  /*06f0*/  IMAD.MOV R13, RZ, RZ, -R11 ;  /* 0x000000ffff0d7224 */ /* 0x004fc800078e0a0b */
[----:B------:R-:W-:-:S04]  /*0700*/  IMAD R13, R13, R4, RZ ;  /* 0x000000040d0d7224 */ /* 0x000fc800078e02ff */
[----:B------:R-:W-:-:S06]  /*0710*/  IMAD.HI.U32 R12, R11, R13, R10 ;  /* 0x0000000d0b0c7227 */ /* 0x000fcc00078e000a */
[----:B------:R-:W-:-:S04]  /*0720*/  IMAD.HI.U32 R11, R12, R9, RZ ;  /* 0x000000090c0b7227 */ /* 0x000fc800078e00ff */
[----:B------:R-:W-:-:S04]  /*0730*/  IMAD.MOV R2, RZ, RZ, -R11 ;  /* 0x000000ffff027224 */ /* 0x000fc800078e0a0b */
[----:B------:R-:W-:-:S05]  /*0740*/  IMAD R9, R4, R2, R9 ;  /* 0x0000000204097224 */ /* 0x000fca00078e0209 */
[----:B------:R-:W-:-:S13]  /*0750*/  ISETP.GE.U32.AND P0, PT, R9, R4, PT ;  /* 0x000000040900720c */ /* 0x000fda0003f06070 */
[----:B------:R-:W-:Y:S01]  /*0760*/  @P0 IADD3 R9, PT, PT, R9, -R4, RZ ;  /* 0x8000000409090210 */ /* 0x000fe20007ffe0ff */
[----:B------:R-:W-:-:S03]  /*0770*/  @P0 VIADD R11, R11, 0x1 ;  /* 0x000000010b0b0836 */ /* 0x000fc60000000000 */
[----:B------:R-:W-:Y:S02]  /*0780*/  ISETP.GE.U32.AND P3, PT, R9, R4, PT ;  /* 0x000000040900720c */ /* 0x000fe40003f66070 */
[----:B------:R-:W-:-:S11]  /*0790*/  MOV R9, R3 ;  /* 0x0000000300097202 */ /* 0x000fd60000000f00 */
[----:B------:R-:W-:Y:S01]  /*07a0*/  @P3 VIADD R11, R11, 0x1 ;  /* 0x000000010b0b3836 */ /* 0x000fe20000000000 */
[----:B------:R-:W-:-:S04]  /*07b0*/  @!P4 LOP3.LUT R11, RZ, R4, RZ, 0x33, !PT ;  /* 0x00000004ff0bc212 */ /* 0x000fc800078e33ff */
[----:B------:R-:W-:-:S04]  /*07c0*/  IADD3 R0, PT, PT, R0, R11, RZ ;  /* 0x0000000b00007210 */ /* 0x000fc80007ffe0ff */
[C---:B------:R-:W-:Y:S01]  /*07d0*/  ISETP.GE.U32.AND P0, PT, R0.reuse, 0x3, PT ;  /* 0x000000030000780c */ /* 0x040fe20003f06070 */
[----:B------:R-:W-:Y:S02]  /*07e0*/  VIADD R2, R0, 0x1 ;  /* 0x0000000100027836 */ /* 0x000fe40000000000 */
[----:B------:R-:W-:-:S03]  /*07f0*/  IMAD.MOV.U32 R0, RZ, RZ, RZ ;  /* 0x000000ffff007224 */ /* 0x000fc600078e00ff */
[----:B------:R-:W-:-:S07]  /*0800*/  LOP3.LUT R10, R2, 0x3, RZ, 0xc0, !PT ;  /* 0x00000003020a7812 */ /* 0x000fce00078ec0ff */
[----:B------:R-:W-:Y:S05]  /*0810*/  @!P0 BRA `(.L_x_9) ;  /* 0x0000000800388947 */ /* 0x000fea0003800000 */
[----:B------:R-:W-:Y:S01]  /*0820*/  LOP3.LUT R2, R2, 0xfffffffc, RZ, 0xc0, !PT ;  /* 0xfffffffc02027812 */ /* 0x000fe200078ec0ff */
[----:B------:R-:W0:Y:S01]  /*0830*/  LDC.64 R12, c[0x0][0x388] ;  /* 0x0000e200ff0c7b82 */ /* 0x000e220000000a00 */
[----:B------:R-:W-:Y:S01]  /*0840*/  BSSY.RELIABLE B0, `(.L_x_10) ;  /* 0x0000079000007945 */ /* 0x000fe20003800100 */
[----:B------:R-:W-:Y:S01]  /*0850*/  IMAD.MOV.U32 R11, RZ, RZ, R15 ;  /* 0x000000ffff0b7224 */ /* 0x000fe200078e000f */
[C---:B------:R-:W-:Y:S01]  /*0860*/  LEA R27, R4.reuse, R3, 0x1 ;  /* 0x00000003041b7211 */ /* 0x040fe200078e08ff */
[----:B------:R-:W-:Y:S02]  /*0870*/  IMAD.MOV R2, RZ, RZ, -R2 ;  /* 0x000000ffff027224 */ /* 0x000fe400078e0a02 */
[--C-:B------:R-:W-:Y:S02]  /*0880*/  IMAD R29, R4, 0x3, R3.reuse ;  /* 0x00000003041d7824 */ /* 0x100fe400078e0203 */
[----:B------:R-:W-:Y:S01]  /*0890*/  IMAD.MOV.U32 R0, RZ, RZ, RZ ;  /* 0x000000ffff007224 */ /* 0x000fe200078e00ff */
[----:B------:R-:W-:Y:S01]  /*08a0*/  ISETP.GE.AND P0, PT, R2, RZ, PT ;  /* 0x000000ff0200720c */ /* 0x000fe20003f06270 */
[----:B------:R-:W-:-:S12]  /*08b0*/  IMAD.MOV.U32 R9, RZ, RZ, R3 ;  /* 0x000000ffff097224 */ /* 0x000fd800078e0003 */
[----:B------:R-:W-:Y:S05]  /*08c0*/  @P0 BRA `(.L_x_11) ;  /* 0x0000000400c00947 */ /* 0x000fea0003800000 */
[----:B------:R-:W-:Y:S01]  /*08d0*/  IADD3 R14, PT, PT, -R2, RZ, RZ ;  /* 0x000000ff020e7210 */ /* 0x000fe20007ffe1ff */
[----:B------:R-:W-:Y:S01]  /*08e0*/  BSSY.RECONVERGENT B3, `(.L_x_12) ;  /* 0x0000045000037945 */ /* 0x000fe20003800200 */
[----:B------:R-:W-:Y:S02]  /*08f0*/  PLOP3.LUT P0, PT, PT, PT, PT, 0x80, 0x8 ;  /* 0x000000000008781c */ /* 0x000fe40003f0f070 */
[----:B------:R-:W-:-:S13]  /*0900*/  ISETP.GT.AND P3, PT, R14, 0xc, PT ;  /* 0x0000000c0e00780c */ /* 0x000fda0003f64270 */
[----:B------:R-:W-:Y:S05]  /*0910*/  @!P3 BRA `(.L_x_13) ;  /* 0x000000040004b947 */ /* 0x000fea0003800000 */
[----:B------:R-:W-:-:S13]  /*0920*/  PLOP3.LUT P0, PT, PT, PT, PT, 0x8, 0x80 ;  /* 0x000000000080781c */ /* 0x000fda0003f0e170 */
.L_x_14:
[----:B------:R-:W2:Y:S01]  /*0930*/  LDC.64 R14, c[0x0][0x388] ;  /* 0x0000e200ff0e7b82 */ /* 0x000ea20000000a00 */
[C---:B------:R-:W-:Y:S01]  /*0940*/  IADD3 R26, PT, PT, R4.reuse, R9, R4 ;  /* 0x00000009041a7210 */ /* 0x040fe20007ffe004 */
[----:B------:R-:W-:Y:S02]  /*0950*/  IMAD R25, R4, 0x4, R11 ;  /* 0x0000000404197824 */ /* 0x000fe400078e020b */
[----:B--2---:R-:W-:-:S04]  /*0960*/  IMAD.WIDE.U32 R18, R9, 0x4, R14 ;  /* 0x0000000409127825 */ /* 0x004fc800078e000e */
[----:B------:R-:W-:Y:S01]  /*0970*/  IMAD.WIDE.U32 R20, R11, 0x4, R14 ;  /* 0x000000040b147825 */ /* 0x000fe200078e000e */
[C---:B------:R-:W-:Y:S01]  /*0980*/  IADD3 R11, PT, PT, R4.reuse, R26, R4 ;  /* 0x0000001a040b7210 */ /* 0x040fe20007ffe004 */
[----:B------:R2:W3:Y:S02]  /*0990*/  LDG.E R9, desc[UR6][R18.64] ;  /* 0x0000000612097981 */ /* 0x0004e4000c1e1900 */
[--C-:B------:R-:W-:Y:S02]  /*09a0*/  IMAD.WIDE.U32 R16, R29, 0x4, R14.reuse ;  /* 0x000000041d107825 */ /* 0x100fe400078e000e */
[----:B------:R-:W3:Y:S02]  /*09b0*/  LDG.E R24, desc[UR6][R20.64] ;  /* 0x0000000614187981 */ /* 0x000ee4000c1e1900 */
[--C-:B------:R-:W-:Y:S02]  /*09c0*/  IMAD.WIDE.U32 R22, R27, 0x4, R14.reuse ;  /* 0x000000041b167825 */ /* 0x100fe400078e000e */
[----:B------:R4:W5:Y:S02]  /*09d0*/  LDG.E R26, desc[UR6][R16.64] ;  /* 0x00000006101a7981 */ /* 0x000964000c1e1900 */
[----:B--2---:R-:W-:Y:S01]  /*09e0*/  IMAD.WIDE.U32 R18, R11, 0x4, R14 ;  /* 0x000000040b127825 */ /* 0x004fe200078e000e */
[C---:B------:R-:W-:Y:S01]  /*09f0*/  LEA R29, R4.reuse, R29, 0x2 ;  /* 0x0000001d041d7211 */ /* 0x040fe200078e10ff */
[----:B------:R2:W5:Y:S02]  /*0a00*/  LDG.E R28, desc[UR6][R22.64] ;  /* 0x00000006161c7981 */ /* 0x000564000c1e1900 */
[----:B------:R-:W-:-:S02]  /*0a10*/  IMAD R27, R4, 0x4, R27 ;  /* 0x00000004041b7824 */ /* 0x000fc400078e021b */
[----:B------:R-:W5:Y:S01]  /*0a20*/  LDG.E R19, desc[UR6][R18.64] ;  /* 0x0000000612137981 */ /* 0x000f62000c1e1900 */
[----:B----4-:R-:W-:-:S04]  /*0a30*/  IMAD.WIDE.U32 R16, R25, 0x4, R14 ;  /* 0x0000000419107825 */ /* 0x010fc800078e000e */
[--C-:B------:R-:W-:Y:S02]  /*0a40*/  IMAD.WIDE.U32 R20, R27, 0x4, R14.reuse ;  /* 0x000000041b147825 */ /* 0x100fe400078e000e */
[----:B------:R-:W4:Y:S02]  /*0a50*/  LDG.E R16, desc[UR6][R16.64] ;  /* 0x0000000610107981 */ /* 0x000f24000c1e1900 */
[----:B--2---:R-:W-:Y:S02]  /*0a60*/  IMAD.WIDE.U32 R22, R29, 0x4, R14 ;  /* 0x000000041d167825 */ /* 0x004fe400078e000e */
[----:B------:R2:W4:Y:S04]  /*0a70*/  LDG.E R20, desc[UR6][R20.64] ;  /* 0x0000000614147981 */ /* 0x000528000c1e1900 */
[----:B------:R-:W4:Y:S01]  /*0a80*/  LDG.E R23, desc[UR6][R22.64] ;  /* 0x0000000616177981 */ /* 0x000f22000c1e1900 */
[----:B------:R-:W-:-:S02]  /*0a90*/  IADD3 R11, PT, PT, R4, R11, R4 ;  /* 0x0000000b040b7210 */ /* 0x000fc40007ffe004 */
[C---:B------:R-:W-:Y:S02]  /*0aa0*/  LEA R29, R4.reuse, R29, 0x2 ;  /* 0x0000001d041d7211 */ /* 0x040fe400078e10ff */
[----:B------:R-:W-:-:S04]  /*0ab0*/  IADD3 R11, PT, PT, R4, R11, R4 ;  /* 0x0000000b040b7210 */ /* 0x000fc80007ffe004 */
[----:B--2---:R-:W-:Y:S02]  /*0ac0*/  IADD3 R21, PT, PT, R4, R11, R4 ;  /* 0x0000000b04157210 */ /* 0x004fe40007ffe004 */
[----:B---3--:R-:W-:Y:S01]  /*0ad0*/  IADD3 R24, PT, PT, R24, R9, R0 ;  /* 0x0000000918187210 */ /* 0x008fe20007ffe000 */
[C---:B------:R-:W-:Y:S02]  /*0ae0*/  IMAD R9, R4.reuse, 0x4, R25 ;  /* 0x0000000404097824 */ /* 0x040fe400078e0219 */
[----:B------:R-:W-:Y:S01]  /*0af0*/  IMAD R0, R4, 0x4, R27 ;  /* 0x0000000404007824 */ /* 0x000fe200078e021b */
[----:B-----5:R-:W-:Y:S01]  /*0b00*/  IADD3 R28, PT, PT, R26, R28, R24 ;  /* 0x0000001c1a1c7210 */ /* 0x020fe20007ffe018 */
[----:B------:R-:W-:-:S04]  /*0b10*/  IMAD.WIDE.U32 R24, R9, 0x4, R14 ;  /* 0x0000000409187825 */ /* 0x000fc800078e000e */
[----:B------:R-:W-:Y:S02]  /*0b20*/  IMAD.WIDE.U32 R26, R0, 0x4, R14 ;  /* 0x00000004001a7825 */ /* 0x000fe400078e000e */
[----:B------:R2:W3:Y:S01]  /*0b30*/  LDG.E R24, desc[UR6][R24.64] ;  /* 0x0000000618187981 */ /* 0x0004e2000c1e1900 */
[----:B----4-:R-:W-:Y:S01]  /*0b40*/  IADD3 R28, PT, PT, R16, R19, R28 ;  /* 0x00000013101c7210 */ /* 0x010fe20007ffe01c */
[--C-:B------:R-:W-:Y:S02]  /*0b50*/  IMAD.WIDE.U32 R16, R29, 0x4, R14.reuse ;  /* 0x000000041d107825 */ /* 0x100fe400078e000e */
[----:B------:R4:W5:Y:S02]  /*0b60*/  LDG.E R26, desc[UR6][R26.64] ;  /* 0x000000061a1a7981 */ /* 0x000964000c1e1900 */
[----:B------:R-:W-:Y:S01]  /*0b70*/  IMAD.WIDE.U32 R18, R11, 0x4, R14 ;  /* 0x000000040b127825 */ /* 0x000fe200078e000e */
[C---:B------:R-:W-:Y:S01]  /*0b80*/  IADD3 R11, PT, PT, R4.reuse, R21, R4 ;  /* 0x00000015040b7210 */ /* 0x040fe20007ffe004 */
[----:B------:R0:W5:Y:S02]  /*0b90*/  LDG.E R17, desc[UR6][R16.64] ;  /* 0x0000000610117981 */ /* 0x000164000c1e1900 */
[C---:B------:R-:W-:Y:S01]  /*0ba0*/  IMAD R9, R4.reuse, 0x4, R9 ;  /* 0x0000000404097824 */ /* 0x040fe200078e0209 */
[C---:B--2---:R-:W-:Y:S01]  /*0bb0*/  LEA R25, R4.reuse, R29, 0x2 ;  /* 0x0000001d04197211 */ /* 0x044fe200078e10ff */
[----:B------:R-:W3:Y:S01]  /*0bc0*/  LDG.E R19, desc[UR6][R18.64] ;  /* 0x0000000612137981 */ /* 0x000ee2000c1e1900 */
[----:B----4-:R-:W-:Y:S01]  /*0bd0*/  IMAD R27, R4, 0x4, R0 ;  /* 0x00000004041b7824 */ /* 0x010fe200078e0200 */
[----:B0-----:R-:W-:Y:S01]  /*0be0*/  IADD3 R16, PT, PT, R23, R20, R28 ;  /* 0x0000001417107210 */ /* 0x001fe20007ffe01c */
[----:B------:R-:W-:-:S04]  /*0bf0*/  IMAD.WIDE.U32 R20, R9, 0x4, R14 ;  /* 0x0000000409147825 */ /* 0x000fc800078e000e */
[--C-:B------:R-:W-:Y:S02]  /*0c00*/  IMAD.WIDE.U32 R22, R11, 0x4, R14.reuse ;  /* 0x000000040b167825 */ /* 0x100fe400078e000e */
[----:B------:R-:W2:Y:S02]  /*0c10*/  LDG.E R20, desc[UR6][R20.64] ;  /* 0x0000000614147981 */ /* 0x000ea4000c1e1900 */
[--C-:B------:R-:W-:Y:S02]  /*0c20*/  IMAD.WIDE.U32 R28, R27, 0x4, R14.reuse ;  /* 0x000000041b1c7825 */ /* 0x100fe400078e000e */
[----:B------:R-:W2:Y:S02]  /*0c30*/  LDG.E R23, desc[UR6][R22.64] ;  /* 0x0000000616177981 */ /* 0x000ea4000c1e1900 */
[----:B------:R-:W-:Y:S02]  /*0c40*/  IMAD.WIDE.U32 R14, R25, 0x4, R14 ;  /* 0x00000004190e7825 */ /* 0x000fe400078e000e */
[----:B------:R-:W4:Y:S04]  /*0c50*/  LDG.E R29, desc[UR6][R28.64] ;  /* 0x000000061c1d7981 */ /* 0x000f28000c1e1900 */
[----:B------:R-:W4:Y:S01]  /*0c60*/  LDG.E R14, desc[UR6][R14.64] ;  /* 0x000000060e0e7981 */ /* 0x000f22000c1e1900 */
[----:B------:R-:W-:-:S05]  /*0c70*/  VIADD R2, R2, 0x10 ;  /* 0x0000001002027836 */ /* 0x000fca0000000000 */
[----:B------:R-:W-:Y:S02]  /*0c80*/  ISETP.GE.AND P3, PT, R2, -0xc, PT ;  /* 0xfffffff40200780c */ /* 0x000fe40003f66270 */
[----:B------:R-:W-:Y:S02]  /*0c90*/  LEA R27, R4, R27, 0x2 ;  /* 0x0000001b041b7211 */ /* 0x000fe400078e10ff */
[----:B---3--:R-:W-:-:S04]  /*0ca0*/  IADD3 R16, PT, PT, R24, R19, R16 ;  /* 0x0000001318107210 */ /* 0x008fc80007ffe010 */
[----:B-----5:R-:W-:Y:S02]  /*0cb0*/  IADD3 R16, PT, PT, R17, R26, R16 ;  /* 0x0000001a11107210 */ /* 0x020fe40007ffe010 */
[C---:B------:R-:W-:Y:S01]  /*0cc0*/  IADD3 R17, PT, PT, R4.reuse, R11, R4 ;  /* 0x0000000b04117210 */ /* 0x040fe20007ffe004 */
[----:B------:R-:W-:-:S03]  /*0cd0*/  IMAD R11, R4, 0x4, R9 ;  /* 0x00000004040b7824 */ /* 0x000fc600078e0209 */
[----:B------:R-:W-:Y:S02]  /*0ce0*/  IADD3 R9, PT, PT, R4, R17, R4 ;  /* 0x0000001104097210 */ /* 0x000fe40007ffe004 */
[----:B--2---:R-:W-:-:S04]  /*0cf0*/  IADD3 R16, PT, PT, R20, R23, R16 ;  /* 0x0000001714107210 */ /* 0x004fc80007ffe010 */
[----:B----4-:R-:W-:Y:S01]  /*0d00*/  IADD3 R0, PT, PT, R14, R29, R16 ;  /* 0x0000001d0e007210 */ /* 0x010fe20007ffe010 */
[----:B------:R-:W-:Y:S01]  /*0d10*/  IMAD R29, R4, 0x4, R25 ;  /* 0x00000004041d7824 */ /* 0x000fe200078e0219 */
[----:B------:R-:W-:Y:S06]  /*0d20*/  @!P3 BRA `(.L_x_14) ;  /* 0xfffffffc0000b947 */ /* 0x000fec000383ffff */
.L_x_13:
[----:B------:R-:W-:Y:S05]  /*0d30*/  BSYNC.RECONVERGENT B3 ;  /* 0x0000000000037941 */ /* 0x000fea0003800200 */
.L_x_12:
[----:B------:R-:W-:Y:S01]  /*0d40*/  IMAD.MOV R14, RZ, RZ, -R2 ;  /* 0x000000ffff0e7224 */ /* 0x000fe200078e0a02 */
[----:B------:R-:W-:Y:S04]  /*0d50*/  BSSY.RECONVERGENT B3, `(.L_x_15) ;  /* 0x0000024000037945 */ /* 0x000fe80003800200 */
[----:B------:R-:W-:-:S13]  /*0d60*/  ISETP.GT.AND P3, PT, R14, 0x4, PT ;  /* 0x000000040e00780c */ /* 0x000fda0003f64270 */
[----:B------:R-:W-:Y:S05]  /*0d70*/  @!P3 BRA `(.L_x_16) ;  /* 0x000000000084b947 */ /* 0x000fea0003800000 */
[----:B------:R-:W2:Y:S02]  /*0d80*/  LDC.64 R14, c[0x0][0x388] ;  /* 0x0000e200ff0e7b82 */ /* 0x000ea40000000a00 */
[----:B--2---:R-:W-:Y:S01]  /*0d90*/  IMAD.WIDE.U32 R20, R9, 0x4, R14 ;  /* 0x0000000409147825 */ /* 0x004fe200078e000e */
[----:B------:R-:W-:-:S03]  /*0da0*/  IADD3 R9, PT, PT, R4, R9, R4 ;  /* 0x0000000904097210 */ /* 0x000fc60007ffe004 */
[----:B------:R-:W-:Y:S01]  /*0db0*/  IMAD.WIDE.U32 R18, R11, 0x4, R14 ;  /* 0x000000040b127825 */ /* 0x000fe200078e000e */
[C---:B------:R-:W-:Y:S01]  /*0dc0*/  IADD3 R9, PT, PT, R4.reuse, R9, R4 ;  /* 0x0000000904097210 */ /* 0x040fe20007ffe004 */
[----:B------:R-:W2:Y:S01]  /*0dd0*/  LDG.E R25, desc[UR6][R20.64] ;  /* 0x0000000614197981 */ /* 0x000ea2000c1e1900 */
[C---:B------:R-:W-:Y:S01]  /*0de0*/  LEA R11, R4.reuse, R11, 0x2 ;  /* 0x0000000b040b7211 */ /* 0x040fe200078e10ff */
[--C-:B------:R-:W-:Y:S02]  /*0df0*/  IMAD.WIDE.U32 R16, R27, 0x4, R14.reuse ;  /* 0x000000041b107825 */ /* 0x100fe400078e000e */
[----:B------:R3:W2:Y:S02]  /*0e00*/  LDG.E R26, desc[UR6][R18.64] ;  /* 0x00000006121a7981 */ /* 0x0006a4000c1e1900 */
[----:B------:R-:W-:Y:S02]  /*0e10*/  IMAD.WIDE.U32 R22, R29, 0x4, R14 ;  /* 0x000000041d167825 */ /* 0x000fe400078e000e */
[----:B------:R4:W5:Y:S02]  /*0e20*/  LDG.E R24, desc[UR6][R16.64] ;  /* 0x0000000610187981 */ /* 0x000964000c1e1900 */
[----:B------:R-:W-:-:S02]  /*0e30*/  IMAD R27, R4, 0x4, R27 ;  /* 0x00000004041b7824 */ /* 0x000fc400078e021b */
[----:B------:R-:W-:Y:S01]  /*0e40*/  IMAD R29, R4, 0x4, R29 ;  /* 0x00000004041d7824 */ /* 0x000fe200078e021d */
[----:B------:R-:W5:Y:S01]  /*0e50*/  LDG.E R23, desc[UR6][R22.64] ;  /* 0x0000000616177981 */ /* 0x000f62000c1e1900 */
[----:B---3--:R-:W-:-:S04]  /*0e60*/  IMAD.WIDE.U32 R18, R9, 0x4, R14 ;  /* 0x0000000409127825 */ /* 0x008fc800078e000e */
[--C-:B----4-:R-:W-:Y:S02]  /*0e70*/  IMAD.WIDE.U32 R16, R11, 0x4, R14.reuse ;  /* 0x000000040b107825 */ /* 0x110fe400078e000e */
[----:B------:R-:W3:Y:S02]  /*0e80*/  LDG.E R19, desc[UR6][R18.64] ;  /* 0x0000000612137981 */ /* 0x000ee4000c1e1900 */
[--C-:B------:R-:W-:Y:S02]  /*0e90*/  IMAD.WIDE.U32 R20, R27, 0x4, R14.reuse ;  /* 0x000000041b147825 */ /* 0x100fe400078e000e */
[----:B------:R-:W3:Y:S02]  /*0ea0*/  LDG.E R28, desc[UR6][R16.64] ;  /* 0x00000006101c7981 */ /* 0x000ee4000c1e1900 */
[----:B------:R-:W-:Y:S02]  /*0eb0*/  IMAD.WIDE.U32 R14, R29, 0x4, R14 ;  /* 0x000000041d0e7825 */ /* 0x000fe400078e000e */
[----:B------:R-:W4:Y:S04]  /*0ec0*/  LDG.E R20, desc[UR6][R20.64] ;  /* 0x0000000614147981 */ /* 0x000f28000c1e1900 */
[----:B------:R-:W4:Y:S01]  /*0ed0*/  LDG.E R14, desc[UR6][R14.64] ;  /* 0x000000060e0e7981 */ /* 0x000f22000c1e1900 */
[C---:B------:R-:W-:Y:S01]  /*0ee0*/  IADD3 R9, PT, PT, R4.reuse, R9, R4 ;  /* 0x0000000904097210 */ /* 0x040fe20007ffe004 */
[C---:B------:R-:W-:Y:S01]  /*0ef0*/  IMAD R11, R4.reuse, 0x4, R11 ;  /* 0x00000004040b7824 */ /* 0x040fe200078e020b */
[----:B------:R-:W-:Y:S01]  /*0f00*/  PLOP3.LUT P0, PT, PT, PT, PT, 0x8, 0x80 ;  /* 0x000000000080781c */ /* 0x000fe20003f0e170 */
[----:B------:R-:W-:Y:S01]  /*0f10*/  IMAD R27, R4, 0x4, R27 ;  /* 0x00000004041b7824 */ /* 0x000fe200078e021b */
[----:B------:R-:W-:-:S02]  /*0f20*/  IADD3 R2, PT, PT, R2, 0x8, RZ ;  /* 0x0000000802027810 */ /* 0x000fc40007ffe0ff */
[C---:B------:R-:W-:Y:S02]  /*0f30*/  LEA R29, R4.reuse, R29, 0x2 ;  /* 0x0000001d041d7211 */ /* 0x040fe400078e10ff */
[----:B------:R-:W-:Y:S02]  /*0f40*/  IADD3 R9, PT, PT, R4, R9, R4 ;  /* 0x0000000904097210 */ /* 0x000fe40007ffe004 */
[----:B--2---:R-:W-:-:S04]  /*0f50*/  IADD3 R25, PT, PT, R26, R25, R0 ;  /* 0x000000191a197210 */ /* 0x004fc80007ffe000 */
[----:B-----5:R-:W-:-:S04]  /*0f60*/  IADD3 R23, PT, PT, R23, R24, R25 ;  /* 0x0000001817177210 */ /* 0x020fc80007ffe019 */
[----:B---3--:R-:W-:-:S04]  /*0f70*/  IADD3 R23, PT, PT, R28, R19, R23 ;  /* 0x000000131c177210 */ /* 0x008fc80007ffe017 */
[----:B----4-:R-:W-:-:S07]  /*0f80*/  IADD3 R0, PT, PT, R14, R20, R23 ;  /* 0x000000140e007210 */ /* 0x010fce0007ffe017 */
.L_x_16:
[----:B------:R-:W-:Y:S05]  /*0f90*/  BSYNC.RECONVERGENT B3 ;  /* 0x0000000000037941 */ /* 0x000fea0003800200 */
.L_x_15:
[----:B------:R-:W-:-:S13]  /*0fa0*/  ISETP.NE.OR P0, PT, R2, RZ, P0 ;  /* 0x000000ff0200720c */ /* 0x000fda0000705670 */
[----:B------:R-:W-:Y:S05]  /*0fb0*/  @!P0 BREAK.RELIABLE B0 ;  /* 0x0000000000008942 */ /* 0x000fea0003800100 */
[----:B------:R-:W-:Y:S05]  /*0fc0*/  @!P0 BRA `(.L_x_9) ;  /* 0x00000000004c8947 */ /* 0x000fea0003800000 */
.L_x_11:
[----:B------:R-:W-:Y:S05]  /*0fd0*/  BSYNC.RELIABLE B0 ;  /* 0x0000000000007941 */ /* 0x000fea0003800100 */
.L_x_10:
[----:B0-----:R-:W-:-:S04]  /*0fe0*/  IMAD.WIDE.U32 R20, R9, 0x4, R12 ;  /* 0x0000000409147825 */ /* 0x001fc800078e000c */
[--C-:B------:R-:W-:Y:S02]  /*0ff0*/  IMAD.WIDE.U32 R18, R11, 0x4, R12.reuse ;  /* 0x000000040b127825 */ /* 0x100fe400078e000c */
[----:B------:R-:W2:Y:S02]  /*1000*/  LDG.E R21, desc[UR6][R20.64] ;  /* 0x0000000614157981 */ /* 0x000ea4000c1e1900 */
[--C-:B------:R-:W-:Y:S02]  /*1010*/  IMAD.WIDE.U32 R16, R27, 0x4, R12.reuse ;  /* 0x000000041b107825 */ /* 0x100fe400078e000c */
[----:B------:R-:W2:Y:S02]  /*1020*/  LDG.E R18, desc[UR6][R18.64] ;  /* 0x0000000612127981 */ /* 0x000ea4000c1e1900 */
[----:B------:R-:W-:Y:S02]  /*1030*/  IMAD.WIDE.U32 R14, R29, 0x4, R12 ;  /* 0x000000041d0e7825 */ /* 0x000fe400078e000c */
[----:B------:R-:W3:Y:S04]  /*1040*/  LDG.E R17, desc[UR6][R16.64] ;  /* 0x0000000610117981 */ /* 0x000ee8000c1e1900 */
[----:B------:R-:W3:Y:S01]  /*1050*/  LDG.E R14, desc[UR6][R14.64] ;  /* 0x000000060e0e7981 */ /* 0x000ee2000c1e1900 */
[----:B------:R-:W-:-:S05]  /*1060*/  VIADD R2, R2, 0x4 ;  /* 0x0000000402027836 */ /* 0x000fca0000000000 */
[----:B------:R-:W-:Y:S02]  /*1070*/  ISETP.NE.AND P0, PT, R2, RZ, PT ;  /* 0x000000ff0200720c */ /* 0x000fe40003f05270 */
[C-C-:B------:R-:W-:Y:S01]  /*1080*/  IADD3 R9, PT, PT, R4.reuse, R9, R4.reuse ;  /* 0x0000000904097210 */ /* 0x140fe20007ffe004 */
[C---:B------:R-:W-:Y:S01]  /*1090*/  IMAD R27, R4.reuse, 0x4, R27 ;  /* 0x00000004041b7824 */ /* 0x040fe200078e021b */
[C---:B------:R-:W-:Y:S01]  /*10a0*/  LEA R29, R4.reuse, R29, 0x2 ;  /* 0x0000001d041d7211 */ /* 0x040fe200078e10ff */
[C---:B------:R-:W-:Y:S01]  /*10b0*/  IMAD R11, R4.reuse, 0x4, R11 ;  /* 0x00000004040b7824 */ /* 0x040fe200078e020b */
[----:B------:R-:W-:Y:S02]  /*10c0*/  IADD3 R9, PT, PT, R4, R9, R4 ;  /* 0x0000000904097210 */ /* 0x000fe40007ffe004 */
[----:B--2---:R-:W-:-:S04]  /*10d0*/  IADD3 R0, PT, PT, R18, R21, R0 ;  /* 0x0000001512007210 */ /* 0x004fc80007ffe000 */
[----:B---3--:R-:W-:Y:S01]  /*10e0*/  IADD3 R0, PT, PT, R14, R17, R0 ;  /* 0x000000110e007210 */ /* 0x008fe20007ffe000 */
[----:B------:R-:W-:Y:S06]  /*10f0*/  @P0 BRA `(.L_x_10) ;  /* 0xfffffffc00b80947 */ /* 0x000fec000383ffff */
.L_x_9:
[----:B------:R-:W-:Y:S05]  /*1100*/  BSYNC.RECONVERGENT B1 ;  /* 0x0000000000017941 */ /* 0x000fea0003800200 */
.L_x_8:
[----:B------:R-:W-:-:S13]  /*1110*/  ISETP.NE.AND P0, PT, R10, RZ, PT ;  /* 0x000000ff0a00720c */ /* 0x000fda0003f05270 */
[----:B------:R-:W-:Y:S05]  /*1120*/  @!P0 BRA `(.L_x_7) ;  /* 0x0000000000248947 */ /* 0x000fea0003800000 */
[----:B0-----:R-:W0:Y:S01]  /*1130*/  LDC.64 R12, c[0x0][0x388] ;  /* 0x0000e200ff0c7b82 */ /* 0x001e220000000a00 */
[----:B------:R-:W-:Y:S02]  /*1140*/  IMAD.MOV R2, RZ, RZ, -R10 ;  /* 0x000000ffff027224 */ /* 0x000fe400078e0a0a */
[----:B0-----:R-:W-:-:S07]  /*1150*/  IMAD.WIDE.U32 R10, R9, 0x4, R12 ;  /* 0x00000004090a7825 */ /* 0x001fce00078e000c */
.L_x_17:
[----:B------:R0:W2:Y:S01]  /*1160*/  LDG.E R9, desc[UR6][R10.64] ;  /* 0x000000060a097981 */ /* 0x0000a2000c1e1900 */
[----:B------:R-:W-:-:S04]  /*1170*/  IADD3 R2, PT, PT, R2, 0x1, RZ ;  /* 0x0000000102027810 */ /* 0x000fc80007ffe0ff */
[----:B------:R-:W-:Y:S01]  /*1180*/  ISETP.NE.AND P0, PT, R2, RZ, PT ;  /* 0x000000ff0200720c */ /* 0x000fe20003f05270 */
[----:B0-----:R-:W-:-:S04]  /*1190*/  IMAD.WIDE.U32 R10, R4, 0x4, R10 ;  /* 0x00000004040a7825 */ /* 0x001fc800078e000a */
[----:B--2---:R-:W-:-:S08]  /*11a0*/  IMAD.IADD R0, R9, 0x1, R0 ;  /* 0x0000000109007824 */ /* 0x004fd000078e0200 */
[----:B------:R-:W-:Y:S05]  /*11b0*/  @P0 BRA `(.L_x_17) ;  /* 0xfffffffc00e80947 */ /* 0x000fea000383ffff */
.L_x_7:
[----:B------:R-:W-:Y:S05]  /*11c0*/  BSYNC.RECONVERGENT B2 ;  /* 0x0000000000027941 */ /* 0x000fea0003800200 */
.L_x_6:
[----:B------:R-:W-:Y:S01]  /*11d0*/  UMOV UR5, 0xffffffff ;  /* 0xffffffff00057882 */ /* 0x000fe20000000000 */
[----:B------:R-:W-:Y:S02]  /*11e0*/  ISETP.NE.AND P0, PT, R5, RZ, PT ;  /* 0x000000ff0500720c */ /* 0x000fe40003f05270 */
[----:B------:R-:W-:Y:S11]  /*11f0*/  BRA.DIV UR5, `(.L_x_18) ;  /* 0x0000000605587947 */ /* 0x000ff6000b800000 */
[----:B------:R-:W2:Y:S02]  /*1200*/  SHFL.BFLY PT, R5, R0, 0x10, 0x1f ;  /* 0x0e001f0000057f89 */ /* 0x000ea400000e0000 */
[----:B--2---:R-:W-:-:S05]  /*1210*/  IMAD.IADD R5, R5, 0x1, R0 ;  /* 0x0000000105057824 */ /* 0x004fca00078e0200 */
[----:B------:R-:W2:Y:S02]  /*1220*/  SHFL.BFLY PT, R2, R5, 0x8, 0x1f ;  /* 0x0d001f0005027f89 */ /* 0x000ea400000e0000 */
[----:B--2---:R-:W-:-:S05]  /*1230*/  IADD3 R2, PT, PT, R5, R2, RZ ;  /* 0x0000000205027210 */ /* 0x004fca0007ffe0ff */
[----:B------:R-:W2:Y:S02]  /*1240*/  SHFL.BFLY PT, R9, R2, 0x4, 0x1f ;  /* 0x0c801f0002097f89 */ /* 0x000ea400000e0000 */
[----:B--2---:R-:W-:-:S05]  /*1250*/  IMAD.IADD R9, R2, 0x1, R9 ;  /* 0x0000000102097824 */ /* 0x004fca00078e0209 */
[----:B------:R-:W2:Y:S02]  /*1260*/  SHFL.BFLY PT, R4, R9, 0x2, 0x1f ;  /* 0x0c401f0009047f89 */ /* 0x000ea400000e0000 */
[----:B--2---:R-:W-:-:S05]  /*1270*/  IADD3 R4, PT, PT, R9, R4, RZ ;  /* 0x0000000409047210 */ /* 0x004fca0007ffe0ff */
[----:B0-----:R-:W0:Y:S02]  /*1280*/  SHFL.BFLY PT, R11, R4, 0x1, 0x1f ;  /* 0x0c201f00040b7f89 */ /* 0x001e2400000e0000 */
[----:B0-----:R-:W-:-:S05]  /*1290*/  IMAD.IADD R11, R4, 0x1, R11 ;  /* 0x00000001040b7824 */ /* 0x001fca00078e020b */
[----:B------:R0:W-:Y:S01]  /*12a0*/  @!P0 STS [R6], R11 ;  /* 0x0000000b06008388 */ /* 0x0001e20000000800 */
[----:B------:R-:W-:Y:S06]  /*12b0*/  BAR.SYNC.DEFER_BLOCKING 0x0 ;  /* 0x0000000000007b1d */ /* 0x000fec0000010000 */
.L_x_38:
[----:B------:R-:W-:Y:S04]  /*12c0*/  BSSY B0, `(.L_x_19) ;  /* 0x0000011000007945 */ /* 0x000fe80003800000 */
[----:B------:R-:W-:Y:S05]  /*12d0*/  @P1 BRA `(.L_x_20) ;  /* 0x00000000003c1947 */ /* 0x000fea0003800000 */
[----:B------:R-:W-:Y:S01]  /*12e0*/  ISETP.GT.U32.AND P0, PT, R3, 0x7, PT ;  /* 0x000000070300780c */ /* 0x000fe20003f04070 */
[----:B------:R-:W-:Y:S01]  /*12f0*/  HFMA2 R0, -RZ, RZ, 0, 0 ;  /* 0x00000000ff007431 */ /* 0x000fe200000001ff */
[----:B------:R-:W-:-:S11]  /*1300*/  UMOV UR5, 0xffffffff ;  /* 0xffffffff00057882 */ /* 0x000fd60000000000 */
[----:B------:R2:W3:Y:S01]  /*1310*/  @!P0 LDS R0, [R7] ;  /* 0x0000000007008984 */ /* 0x0004e20000000800 */
[----:B------:R-:W-:Y:S05]  /*1320*/  BRA.DIV UR5, `(.L_x_21) ;  /* 0x0000000605d47947 */ /* 0x000fea000b800000 */
[----:B---3--:R-:W3:Y:S02]  /*1330*/  SHFL.BFLY PT, R3, R0, 0x10, 0x1f ;  /* 0x0e001f0000037f89 */ /* 0x008ee400000e0000 */
[----:B---3--:R-:W-:-:S05]  /*1340*/  IMAD.IADD R3, R3, 0x1, R0 ;  /* 0x0000000103037824 */ /* 0x008fca00078e0200 */
[----:B------:R-:W3:Y:S02]  /*1350*/  SHFL.BFLY PT, R2, R3, 0x8, 0x1f ;  /* 0x0d001f0003027f89 */ /* 0x000ee400000e0000 */
[----:B---3--:R-:W-:-:S05]  /*1360*/  IADD3 R2, PT, PT, R3, R2, RZ ;  /* 0x0000000203027210 */ /* 0x008fca0007ffe0ff */
[----:B------:R-:W3:Y:S02]  /*1370*/  SHFL.BFLY PT, R5, R2, 0x4, 0x1f ;  /* 0x0c801f0002057f89 */ /* 0x000ee400000e0000 */
[----:B---3--:R-:W-:-:S05]  /*1380*/  IMAD.IADD R5, R2, 0x1, R5 ;  /* 0x0000000102057824 */ /* 0x008fca00078e0205 */
[----:B------:R-:W3:Y:S02]  /*1390*/  SHFL.BFLY PT, R4, R5, 0x2, 0x1f ;  /* 0x0c401f0005047f89 */ /* 0x000ee400000e0000 */
[----:B---3--:R-:W-:-:S05]  /*13a0*/  IADD3 R4, PT, PT, R5, R4, RZ ;  /* 0x0000000405047210 */ /* 0x008fca0007ffe0ff */
[----:B0-----:R0:W3:Y:S02]  /*13b0*/  SHFL.BFLY PT, R11, R4, 0x1, 0x1f ;  /* 0x0c201f00040b7f89 */ /* 0x0010e400000e0000 */
.L_x_45:
[----:B---3--:R-:W-:-:S07]  /*13c0*/  IMAD.IADD R11, R4, 0x1, R11 ;  /* 0x00000001040b7824 */ /* 0x008fce00078e020b */
.L_x_20:
[----:B------:R-:W-:Y:S05]  /*13d0*/  BSYNC B0 ;  /* 0x0000000000007941 */ /* 0x000fea0003800000 */
.L_x_19:
[----:B------:R-:W-:-:S13]  /*13e0*/  ISETP.NE.AND P0, PT, R8, RZ, PT ;  /* 0x000000ff0800720c */ /* 0x000fda0003f05270 */
[----:B------:R3:W-:Y:S01]  /*13f0*/  @!P0 STS [UR4], R11 ;  /* 0x0000000bff008988 */ /* 0x0007e20008000804 */
[----:B------:R-:W-:Y:S05]  /*1400*/  @P2 EXIT ;  /* 0x000000000000294d */ /* 0x000fea0003800000 */
[----:B------:R-:W4:Y:S01]  /*1410*/  LDS R5, [UR4] ;  /* 0x00000004ff057984 */ /* 0x000f220008000800 */
[----:B------:R-:W4:Y:S08]  /*1420*/  LDC.64 R2, c[0x0][0x388] ;  /* 0x0000e200ff027b82 */ /* 0x000f300000000a00 */
[----:B012---:R-:W0:Y:S01]  /*1430*/  LDC.64 R6, c[0x4][RZ] ;  /* 0x01000000ff067b82 */ /* 0x007e220000000a00 */
[----:B----4-:R-:W-:Y:S04]  /*1440*/  STG.E desc[UR6][R2.64], R5 ;  /* 0x0000000502007986 */ /* 0x010fe8000c101906 */
[----:B0-----:R-:W-:Y:S01]  /*1450*/  STG.E desc[UR6][R6.64], RZ ;  /* 0x000000ff06007986 */ /* 0x001fe2000c101906 */
[----:B------:R-:W-:Y:S05]  /*1460*/  EXIT ;  /* 0x000000000000794d */ /* 0x000fea0003800000 */
.L_x_2:
[----:B------:R-:W-:Y:S02]  /*1470*/  HFMA2 R17, -RZ, RZ, 0, 9.5367431640625e-07 ;  /* 0x00000010ff117431 */ /* 0x000fe400000001ff */
[----:B------:R-:W-:Y:S01]  /*1480*/  IMAD.MOV.U32 R19, RZ, RZ, 0x1f ;  /* 0x0000001fff137424 */ /* 0x000fe200078e00ff */
[----:B------:R-:W-:-:S07]  /*1490*/  MOV R10, 0xffffffff ;  /* 0xffffffff000a7802 */ /* 0x000fce0000000f00 */
[----:B012---:R-:W-:Y:S05]  /*14a0*/  WARPSYNC.COLLECTIVE R10, `(.L_x_22) ;  /* 0x000000000a087348 */ /* 0x007fea0003c00000 */
[----:B--2---:R2:W3:Y:S02]  /*14b0*/  SHFL.BFLY P3, R15, R0, R17, R19 ;  /* 0x0c000011000f7389 */ /* 0x0044e40000060013 */
[----:B0123--:R-:W-:Y:S05]  /*14c0*/  ENDCOLLECTIVE ;  /* 0x000000000000791b */ /* 0x00ffea0003800000 */
.L_x_22:
[----:B------:R-:W-:Y:S02]  /*14d0*/  HFMA2 R17, -RZ, RZ, 0, 4.76837158203125e-07 ;  /* 0x00000008ff117431 */ /* 0x000fe400000001ff */
[----:B------:R-:W-:-:S05]  /*14e0*/  IMAD.MOV.U32 R11, RZ, RZ, R15 ;  /* 0x000000ffff0b7224 */ /* 0x000fca00078e000f */
[----:B------:R-:W-:-:S05]  /*14f0*/  IADD3 R11, PT, PT, R11, R0, RZ ;  /* 0x000000000b0b7210 */ /* 0x000fca0007ffe0ff */
[----:B------:R-:W-:-:S07]  /*1500*/  IMAD.MOV.U32 R0, RZ, RZ, R11 ;  /* 0x000000ffff007224 */ /* 0x000fce00078e000b */
[----:B------:R-:W-:Y:S05]  /*1510*/  WARPSYNC.COLLECTIVE R10, `(.L_x_23) ;  /* 0x000000000a087348 */ /* 0x000fea0003c00000 */
[----:B------:R0:W1:Y:S02]  /*1520*/  SHFL.BFLY P3, R15, R0, R17, R19 ;  /* 0x0c000011000f7389 */ /* 0x0000640000060013 */
[----:B01----:R-:W-:Y:S05]  /*1530*/  ENDCOLLECTIVE ;  /* 0x000000000000791b */ /* 0x003fea0003800000 */
.L_x_23:
[----:B------:R-:W-:Y:S01]  /*1540*/  MOV R17, 0x4 ;  /* 0x0000000400117802 */ /* 0x000fe20000000f00 */
[----:B------:R-:W-:-:S05]  /*1550*/  IMAD.MOV.U32 R2, RZ, RZ, R15 ;  /* 0x000000ffff027224 */ /* 0x000fca00078e000f */
[----:B------:R-:W-:-:S05]  /*1560*/  IADD3 R2, PT, PT, R11, R2, RZ ;  /* 0x000000020b027210 */ /* 0x000fca0007ffe0ff */
[----:B------:R-:W-:-:S07]  /*1570*/  IMAD.MOV.U32 R0, RZ, RZ, R2 ;  /* 0x000000ffff007224 */ /* 0x000fce00078e0002 */
[----:B------:R-:W-:Y:S05]  /*1580*/  WARPSYNC.COLLECTIVE R10, `(.L_x_24) ;  /* 0x000000000a087348 */ /* 0x000fea0003c00000 */
[----:B------:R0:W1:Y:S02]  /*1590*/  SHFL.BFLY P3, R15, R0, R17, R19 ;  /* 0x0c000011000f7389 */ /* 0x0000640000060013 */
[----:B01----:R-:W-:Y:S05]  /*15a0*/  ENDCOLLECTIVE ;  /* 0x000000000000791b */ /* 0x003fea0003800000 */
.L_x_24:
[----:B------:R-:W-:Y:S02]  /*15b0*/  HFMA2 R17, -RZ, RZ, 0, 1.1920928955078125e-07 ;  /* 0x00000002ff117431 */ /* 0x000fe400000001ff */
[----:B------:R-:W-:-:S05]  /*15c0*/  IMAD.MOV.U32 R13, RZ, RZ, R15 ;  /* 0x000000ffff0d7224 */ /* 0x000fca00078e000f */
[----:B------:R-:W-:-:S05]  /*15d0*/  IADD3 R13, PT, PT, R2, R13, RZ ;  /* 0x0000000d020d7210 */ /* 0x000fca0007ffe0ff */
[----:B------:R-:W-:-:S07]  /*15e0*/  IMAD.MOV.U32 R0, RZ, RZ, R13 ;  /* 0x000000ffff007224 */ /* 0x000fce00078e000d */
[----:B------:R-:W-:Y:S05]  /*15f0*/  WARPSYNC.COLLECTIVE R10, `(.L_x_25) ;  /* 0x000000000a087348 */ /* 0x000fea0003c00000 */
[----:B------:R0:W1:Y:S02]  /*1600*/  SHFL.BFLY P3, R15, R0, R17, R19 ;  /* 0x0c000011000f7389 */ /* 0x0000640000060013 */
[----:B01----:R-:W-:Y:S05]  /*1610*/  ENDCOLLECTIVE ;  /* 0x000000000000791b */ /* 0x003fea0003800000 */
.L_x_25:
[----:B------:R-:W-:Y:S01]  /*1620*/  MOV R17, 0x1 ;  /* 0x0000000100117802 */ /* 0x000fe20000000f00 */
[----:B------:R-:W-:-:S05]  /*1630*/  IMAD.MOV.U32 R8, RZ, RZ, R15 ;  /* 0x000000ffff087224 */ /* 0x000fca00078e000f */
[----:B------:R-:W-:-:S05]  /*1640*/  IADD3 R8, PT, PT, R13, R8, RZ ;  /* 0x000000080d087210 */ /* 0x000fca0007ffe0ff */
[----:B------:R-:W-:-:S07]  /*1650*/  IMAD.MOV.U32 R0, RZ, RZ, R8 ;  /* 0x000000ffff007224 */ /* 0x000fce00078e0008 */
[----:B------:R-:W-:Y:S05]  /*1660*/  WARPSYNC.COLLECTIVE R10, `(.L_x_26) ;  /* 0x000000000a087348 */ /* 0x000fea0003c00000 */
[----:B------:R0:W1:Y:S02]  /*1670*/  SHFL.BFLY P3, R15, R0, R17, R19 ;  /* 0x0c000011000f7389 */ /* 0x0000640000060013 */
[----:B01----:R-:W-:Y:S05]  /*1680*/  ENDCOLLECTIVE ;  /* 0x000000000000791b */ /* 0x003fea0003800000 */
.L_x_26:
[----:B------:R-:W-:Y:S05]  /*1690*/  BRA `(.L_x_27) ;  /* 0xffffffec00447947 */ /* 0x000fea000383ffff */
.L_x_5:
[----:B------:R-:W-:Y:S01]  /*16a0*/  HFMA2 R12, -RZ, RZ, 0, 0 ;  /* 0x00000000ff0c7431 */ /* 0x000fe200000001ff */
[----:B------:R-:W-:Y:S01]  /*16b0*/  BSSY B0, `(.L_x_28) ;  /* 0x0000009000007945 */ /* 0x000fe20003800000 */
[----:B------:R-:W-:Y:S02]  /*16c0*/  IMAD.MOV.U32 R9, RZ, RZ, 0x0 ;  /* 0x00000000ff097424 */ /* 0x000fe400078e00ff */
[----:B0-----:R-:W-:-:S07]  /*16d0*/  IMAD.MOV.U32 R10, RZ, RZ, -0x1 ;  /* 0xffffffffff0a7424 */ /* 0x001fce00078e00ff */
[----:B-12---:R-:W-:Y:S05]  /*16e0*/  WARPSYNC.COLLECTIVE.ALL `(.L_x_29) ;  /* 0x0000000000147948 */ /* 0x006fea0003c00000 */
[----:B------:R-:W-:-:S04]  /*16f0*/  SHF.L.U32 R12, R12, 0x10, RZ ;  /* 0x000000100c0c7819 */ /* 0x000fc800000006ff */
[----:B------:R-:W-:-:S05]  /*1700*/  LOP3.LUT R12, R12, 0xf, R9, 0xf8, !PT ;  /* 0x0000000f0c0c7812 */ /* 0x000fca00078ef809 */
[----:B------:R0:W-:Y:S02]  /*1710*/  BAR.SYNC.DEFER_BLOCKING R12, R12 ;  /* 0x0000000c0000731d */ /* 0x0001e40000010000 */
[----:B0-----:R-:W-:-:S04]  /*1720*/  SHF.R.U32 R12, R12, 0x10, RZ ;  /* 0x000000100c0c7819 */ /* 0x001fc800000016ff */
[----:B-12---:R-:W-:Y:S05]  /*1730*/  ENDCOLLECTIVE ;  /* 0x000000000000791b */ /* 0x006fea0003800000 */
.L_x_29:
[----:B------:R-:W-:Y:S05]  /*1740*/  BSYNC B0 ;  /* 0x0000000000007941 */ /* 0x000fea0003800000 */
.L_x_28:
[----:B------:R-:W-:Y:S05]  /*1750*/  BRA `(.L_x_30) ;  /* 0xffffffec00987947 */ /* 0x000fea000383ffff */
.L_x_18:
[----:B------:R-:W-:Y:S01]  /*1760*/  BSSY B0, `(.L_x_31) ;  /* 0x0000007000007945 */ /* 0x000fe20003800000 */
[----:B------:R-:W-:Y:S01]  /*1770*/  MOV R17, 0x10 ;  /* 0x0000001000117802 */ /* 0x000fe20000000f00 */
[----:B------:R-:W-:Y:S01]  /*1780*/  IMAD.MOV.U32 R19, RZ, RZ, 0x1f ;  /* 0x0000001fff137424 */ /* 0x000fe200078e00ff */
[----:B0-----:R-:W-:-:S07]  /*1790*/  MOV R10, 0xffffffff ;  /* 0xffffffff000a7802 */ /* 0x001fce0000000f00 */
[----:B-1----:R-:W-:Y:S05]  /*17a0*/  WARPSYNC.COLLECTIVE R10, `(.L_x_32) ;  /* 0x000000000a087348 */ /* 0x002fea0003c00000 */
[----:B------:R0:W2:Y:S02]  /*17b0*/  SHFL.BFLY P3, R15, R0, R17, R19 ;  /* 0x0c000011000f7389 */ /* 0x0000a40000060013 */
[----:B012---:R-:W-:Y:S05]  /*17c0*/  ENDCOLLECTIVE ;  /* 0x000000000000791b */ /* 0x007fea0003800000 */
.L_x_32:
[----:B------:R-:W-:Y:S05]  /*17d0*/  BSYNC B0 ;  /* 0x0000000000007941 */ /* 0x000fea0003800000 */
.L_x_31:
[----:B------:R-:W-:Y:S02]  /*17e0*/  IMAD.MOV.U32 R5, RZ, RZ, R15 ;  /* 0x000000ffff057224 */ /* 0x000fe400078e000f */
[----:B------:R-:W-:Y:S02]  /*17f0*/  HFMA2 R17, -RZ, RZ, 0, 4.76837158203125e-07 ;  /* 0x00000008ff117431 */ /* 0x000fe400000001ff */
[----:B------:R-:W-:Y:S01]  /*1800*/  IMAD.MOV.U32 R19, RZ, RZ, 0x1f ;  /* 0x0000001fff137424 */ /* 0x000fe200078e00ff */
[----:B------:R-:W-:Y:S02]  /*1810*/  MOV R10, 0xffffffff ;  /* 0xffffffff000a7802 */ /* 0x000fe40000000f00 */
[----:B------:R-:W-:Y:S02]  /*1820*/  IADD3 R5, PT, PT, R5, R0, RZ ;  /* 0x0000000005057210 */ /* 0x000fe40007ffe0ff */
[----:B------:R-:W-:-:S03]  /*1830*/  MOV R12, 0x0 ;  /* 0x00000000000c7802 */ /* 0x000fc60000000f00 */
[----:B------:R-:W-:-:S07]  /*1840*/  IMAD.MOV.U32 R0, RZ, RZ, R5 ;  /* 0x000000ffff007224 */ /* 0x000fce00078e0005 */
[----:B------:R-:W-:Y:S05]  /*1850*/  WARPSYNC.COLLECTIVE R10, `(.L_x_33) ;  /* 0x000000000a087348 */ /* 0x000fea0003c00000 */
[----:B------:R0:W1:Y:S02]  /*1860*/  SHFL.BFLY P3, R15, R0, R17, R19 ;  /* 0x0c000011000f7389 */ /* 0x0000640000060013 */
[----:B01----:R-:W-:Y:S05]  /*1870*/  ENDCOLLECTIVE ;  /* 0x000000000000791b */ /* 0x003fea0003800000 */
.L_x_33:
[----:B------:R-:W-:Y:S02]  /*1880*/  HFMA2 R17, -RZ, RZ, 0, 2.384185791015625e-07 ;  /* 0x00000004ff117431 */ /* 0x000fe400000001ff */
[----:B------:R-:W-:-:S05]  /*1890*/  IMAD.MOV.U32 R2, RZ, RZ, R15 ;  /* 0x000000ffff027224 */ /* 0x000fca00078e000f */
[----:B------:R-:W-:-:S05]  /*18a0*/  IADD3 R2, PT, PT, R5, R2, RZ ;  /* 0x0000000205027210 */ /* 0x000fca0007ffe0ff */
[----:B------:R-:W-:-:S07]  /*18b0*/  IMAD.MOV.U32 R0, RZ, RZ, R2 ;  /* 0x000000ffff007224 */ /* 0x000fce00078e0002 */
[----:B------:R-:W-:Y:S05]  /*18c0*/  WARPSYNC.COLLECTIVE R10, `(.L_x_34) ;  /* 0x000000000a087348 */ /* 0x000fea0003c00000 */
[----:B------:R0:W1:Y:S02]  /*18d0*/  SHFL.BFLY P3, R15, R0, R17, R19 ;  /* 0x0c000011000f7389 */ /* 0x0000640000060013 */
[----:B01----:R-:W-:Y:S05]  /*18e0*/  ENDCOLLECTIVE ;  /* 0x000000000000791b */ /* 0x003fea0003800000 */
.L_x_34:
[----:B------:R-:W-:Y:S01]  /*18f0*/  MOV R17, 0x2 ;  /* 0x0000000200117802 */ /* 0x000fe20000000f00 */
[----:B------:R-:W-:-:S05]  /*1900*/  IMAD.MOV.U32 R9, RZ, RZ, R15 ;  /* 0x000000ffff097224 */ /* 0x000fca00078e000f */
[----:B------:R-:W-:-:S05]  /*1910*/  IADD3 R9, PT, PT, R2, R9, RZ ;  /* 0x0000000902097210 */ /* 0x000fca0007ffe0ff */
[----:B------:R-:W-:-:S07]  /*1920*/  IMAD.MOV.U32 R0, RZ, RZ, R9 ;  /* 0x000000ffff007224 */ /* 0x000fce00078e0009 */
[----:B------:R-:W-:Y:S05]  /*1930*/  WARPSYNC.COLLECTIVE R10, `(.L_x_35) ;  /* 0x000000000a087348 */ /* 0x000fea0003c00000 */
[----:B------:R0:W1:Y:S02]  /*1940*/  SHFL.BFLY P3, R15, R0, R17, R19 ;  /* 0x0c000011000f7389 */ /* 0x0000640000060013 */
[----:B01----:R-:W-:Y:S05]  /*1950*/  ENDCOLLECTIVE ;  /* 0x000000000000791b */ /* 0x003fea0003800000 */
.L_x_35:
[----:B------:R-:W-:Y:S02]  /*1960*/  HFMA2 R17, -RZ, RZ, 0, 5.9604644775390625e-08 ;  /* 0x00000001ff117431 */ /* 0x000fe400000001ff */
[----:B------:R-:W-:-:S05]  /*1970*/  IMAD.MOV.U32 R4, RZ, RZ, R15 ;  /* 0x000000ffff047224 */ /* 0x000fca00078e000f */
[----:B------:R-:W-:Y:S01]  /*1980*/  IADD3 R4, PT, PT, R9, R4, RZ ;  /* 0x0000000409047210 */ /* 0x000fe20007ffe0ff */
[----:B------:R-:W-:-:S04]  /*1990*/  IMAD.MOV.U32 R9, RZ, RZ, 0x0 ;  /* 0x00000000ff097424 */ /* 0x000fc800078e00ff */
[----:B------:R-:W-:-:S07]  /*19a0*/  IMAD.MOV.U32 R0, RZ, RZ, R4 ;  /* 0x000000ffff007224 */ /* 0x000fce00078e0004 */
[----:B------:R-:W-:Y:S05]  /*19b0*/  WARPSYNC.COLLECTIVE R10, `(.L_x_36) ;  /* 0x000000000a087348 */ /* 0x000fea0003c00000 */
[----:B------:R0:W1:Y:S02]  /*19c0*/  SHFL.BFLY P3, R15, R0, R17, R19 ;  /* 0x0c000011000f7389 */ /* 0x0000640000060013 */
[----:B01----:R-:W-:Y:S05]  /*19d0*/  ENDCOLLECTIVE ;  /* 0x000000000000791b */ /* 0x003fea0003800000 */
.L_x_36:
[----:B------:R-:W-:-:S05]  /*19e0*/  IMAD.MOV.U32 R11, RZ, RZ, R15 ;  /* 0x000000ffff0b7224 */ /* 0x000fca00078e000f */
[----:B------:R-:W-:-:S05]  /*19f0*/  IADD3 R11, PT, PT, R4, R11, RZ ;  /* 0x0000000b040b7210 */ /* 0x000fca0007ffe0ff */
[----:B------:R0:W-:Y:S02]  /*1a00*/  @!P0 STS [R6], R11 ;  /* 0x0000000b06008388 */ /* 0x0001e40000000800 */
[----:B0-----:R-:W-:Y:S05]  /*1a10*/  WARPSYNC.COLLECTIVE.ALL `(.L_x_37) ;  /* 0x0000000000147948 */ /* 0x001fea0003c00000 */
[----:B------:R-:W-:-:S04]  /*1a20*/  SHF.L.U32 R12, R12, 0x10, RZ ;  /* 0x000000100c0c7819 */ /* 0x000fc800000006ff */
[----:B------:R-:W-:-:S05]  /*1a30*/  LOP3.LUT R12, R12, 0xf, R9, 0xf8, !PT ;  /* 0x0000000f0c0c7812 */ /* 0x000fca00078ef809 */
[----:B------:R1:W-:Y:S02]  /*1a40*/  BAR.SYNC.DEFER_BLOCKING R12, R12 ;  /* 0x0000000c0000731d */ /* 0x0003e40000010000 */
[----:B-1----:R-:W-:-:S04]  /*1a50*/  SHF.R.U32 R12, R12, 0x10, RZ ;  /* 0x000000100c0c7819 */ /* 0x002fc800000016ff */
[----:B0-----:R-:W-:Y:S05]  /*1a60*/  ENDCOLLECTIVE ;  /* 0x000000000000791b */ /* 0x001fea0003800000 */
.L_x_37:
[----:B------:R-:W-:Y:S05]  /*1a70*/  BRA `(.L_x_38) ;  /* 0xfffffff800107947 */ /* 0x000fea000383ffff */
.L_x_21:
[----:B------:R-:W-:Y:S01]  /*1a80*/  BSSY B1, `(.L_x_39) ;  /* 0x0000007000017945 */ /* 0x000fe20003800000 */
[----:B------:R-:W-:Y:S01]  /*1a90*/  IMAD.MOV.U32 R17, RZ, RZ, 0x10 ;  /* 0x00000010ff117424 */ /* 0x000fe200078e00ff */
[----:B------:R-:W-:Y:S01]  /*1aa0*/  MOV R19, 0x1f ;  /* 0x0000001f00137802 */ /* 0x000fe20000000f00 */
[----:B------:R-:W-:-:S07]  /*1ab0*/  IMAD.MOV.U32 R10, RZ, RZ, -0x1 ;  /* 0xffffffffff0a7424 */ /* 0x000fce00078e00ff */
[----:B0123--:R-:W-:Y:S05]  /*1ac0*/  WARPSYNC.COLLECTIVE R10, `(.L_x_40) ;  /* 0x000000000a087348 */ /* 0x00ffea0003c00000 */
[----:B---3--:R3:W4:Y:S02]  /*1ad0*/  SHFL.BFLY P3, R15, R0, R17, R19 ;  /* 0x0c000011000f7389 */ /* 0x0087240000060013 */
[----:B01234-:R-:W-:Y:S05]  /*1ae0*/  ENDCOLLECTIVE ;  /* 0x000000000000791b */ /* 0x01ffea0003800000 */
.L_x_40:
[----:B------:R-:W-:Y:S05]  /*1af0*/  BSYNC B1 ;  /* 0x0000000000017941 */ /* 0x000fea0003800000 */
.L_x_39:
[----:B------:R-:W-:Y:S01]  /*1b00*/  MOV R3, R15 ;  /* 0x0000000f00037202 */ /* 0x000fe20000000f00 */
[----:B------:R-:W-:Y:S02]  /*1b10*/  HFMA2 R19, -RZ, RZ, 0, 1.847743988037109375e-06 ;  /* 0x0000001fff137431 */ /* 0x000fe400000001ff */
[----:B------:R-:W-:Y:S02]  /*1b20*/  IMAD.MOV.U32 R17, RZ, RZ, 0x8 ;  /* 0x00000008ff117424 */ /* 0x000fe400078e00ff */
[----:B------:R-:W-:Y:S02]  /*1b30*/  IMAD.MOV.U32 R10, RZ, RZ, -0x1 ;  /* 0xffffffffff0a7424 */ /* 0x000fe400078e00ff */
[----:B------:R-:W-:-:S05]  /*1b40*/  IMAD.IADD R3, R3, 0x1, R0 ;  /* 0x0000000103037824 */ /* 0x000fca00078e0200 */
[----:B------:R-:W-:-:S07]  /*1b50*/  MOV R0, R3 ;  /* 0x0000000300007202 */ /* 0x000fce0000000f00 */
[----:B------:R-:W-:Y:S05]  /*1b60*/  WARPSYNC.COLLECTIVE R10, `(.L_x_41) ;  /* 0x000000000a087348 */ /* 0x000fea0003c00000 */
[----:B------:R0:W1:Y:S02]  /*1b70*/  SHFL.BFLY P3, R15, R0, R17, R19 ;  /* 0x0c000011000f7389 */ /* 0x0000640000060013 */
[----:B01----:R-:W-:Y:S05]  /*1b80*/  ENDCOLLECTIVE ;  /* 0x000000000000791b */ /* 0x003fea0003800000 */
.L_x_41:
[----:B------:R-:W-:Y:S01]  /*1b90*/  IMAD.MOV.U32 R17, RZ, RZ, 0x4 ;  /* 0x00000004ff117424 */ /* 0x000fe200078e00ff */
[----:B------:R-:W-:-:S05]  /*1ba0*/  MOV R2, R15 ;  /* 0x0000000f00027202 */ /* 0x000fca0000000f00 */
[----:B------:R-:W-:-:S05]  /*1bb0*/  IMAD.IADD R2, R3, 0x1, R2 ;  /* 0x0000000103027824 */ /* 0x000fca00078e0202 */
[----:B------:R-:W-:-:S07]  /*1bc0*/  MOV R0, R2 ;  /* 0x0000000200007202 */ /* 0x000fce0000000f00 */
[----:B------:R-:W-:Y:S05]  /*1bd0*/  WARPSYNC.COLLECTIVE R10, `(.L_x_42) ;  /* 0x000000000a087348 */ /* 0x000fea0003c00000 */
[----:B------:R0:W1:Y:S02]  /*1be0*/  SHFL.BFLY P3, R15, R0, R17, R19 ;  /* 0x0c000011000f7389 */ /* 0x0000640000060013 */
[----:B01----:R-:W-:Y:S05]  /*1bf0*/  ENDCOLLECTIVE ;  /* 0x000000000000791b */ /* 0x003fea0003800000 */
.L_x_42:
[----:B------:R-:W-:Y:S01]  /*1c00*/  IMAD.MOV.U32 R17, RZ, RZ, 0x2 ;  /* 0x00000002ff117424 */ /* 0x000fe200078e00ff */
[----:B------:R-:W-:-:S05]  /*1c10*/  MOV R5, R15 ;  /* 0x0000000f00057202 */ /* 0x000fca0000000f00 */
[----:B------:R-:W-:-:S05]  /*1c20*/  IMAD.IADD R5, R2, 0x1, R5 ;  /* 0x0000000102057824 */ /* 0x000fca00078e0205 */
[----:B------:R-:W-:-:S07]  /*1c30*/  MOV R0, R5 ;  /* 0x0000000500007202 */ /* 0x000fce0000000f00 */
[----:B------:R-:W-:Y:S05]  /*1c40*/  WARPSYNC.COLLECTIVE R10, `(.L_x_43) ;  /* 0x000000000a087348 */ /* 0x000fea0003c00000 */
[----:B------:R0:W1:Y:S02]  /*1c50*/  SHFL.BFLY P3, R15, R0, R17, R19 ;  /* 0x0c000011000f7389 */ /* 0x0000640000060013 */
[----:B01----:R-:W-:Y:S05]  /*1c60*/  ENDCOLLECTIVE ;  /* 0x000000000000791b */ /* 0x003fea0003800000 */
.L_x_43:
[----:B------:R-:W-:Y:S01]  /*1c70*/  IMAD.MOV.U32 R17, RZ, RZ, 0x1 ;  /* 0x00000001ff117424 */ /* 0x000fe200078e00ff */
[----:B------:R-:W-:-:S05]  /*1c80*/  MOV R4, R15 ;  /* 0x0000000f00047202 */ /* 0x000fca0000000f00 */
[----:B------:R-:W-:-:S05]  /*1c90*/  IMAD.IADD R4, R5, 0x1, R4 ;  /* 0x0000000105047824 */ /* 0x000fca00078e0204 */
[----:B------:R-:W-:-:S07]  /*1ca0*/  MOV R0, R4 ;  /* 0x0000000400007202 */ /* 0x000fce0000000f00 */
[----:B------:R-:W-:Y:S05]  /*1cb0*/  WARPSYNC.COLLECTIVE R10, `(.L_x_44) ;  /* 0x000000000a087348 */ /* 0x000fea0003c00000 */
[----:B------:R0:W1:Y:S02]  /*1cc0*/  SHFL.BFLY P3, R15, R0, R17, R19 ;  /* 0x0c000011000f7389 */ /* 0x0000640000060013 */
[----:B01----:R-:W-:Y:S05]  /*1cd0*/  ENDCOLLECTIVE ;  /* 0x000000000000791b */ /* 0x003fea0003800000 */
.L_x_44:
[----:B------:R-:W-:Y:S01]  /*1ce0*/  MOV R11, R15 ;  /* 0x0000000f000b7202 */ /* 0x000fe20000000f00 */
[----:B------:R-:W-:Y:S06]  /*1cf0*/  BRA `(.L_x_45) ;  /* 0xfffffff400b07947 */ /* 0x000fec000383ffff */
.L_x_46:
[----:B------:R-:W-:-:S00]  /*1d00*/  BRA `(.L_x_46) ;  /* 0xfffffffc00fc7947 */ /* 0x000fc0000383ffff */
[----:B------:R-:W-:-:S00]  /*1d10*/  NOP ;  /* 0x0000000000007918 */ /* 0x000fc00000000000 */
        /* <DEDUP_REMOVED lines=14> */
.L_x_69:


//--------------------- .text._Z16reduceShflUnrollPiS_j --------------------------
	.section	.text._Z16reduceShflUnrollPiS_j,"ax",@progbits
	.align	128
        .global         _Z16reduceShflUnrollPiS_j
        .type           _Z16reduceShflUnrollPiS_j,@function
        .size           _Z16reduceShflUnrollPiS_j,(.L_x_70 - _Z16reduceShflUnrollPiS_j)
        .other          _Z16reduceShflUnrollPiS_j,@"STO_CUDA_ENTRY STV_DEFAULT"
_Z16reduceShflUnrollPiS_j:
.text._Z16reduceShflUnrollPiS_j:
[----:B------:R-:W-:Y:S01]  /*0000*/  LDC R1, c[0x0][0x37c] ;  /* 0x0000df00ff017b82 */ /* 0x000fe20000000800 */
[----:B------:R-:W0:Y:S01]  /*0010*/  S2R R0, SR_CTAID.X ;  /* 0x0000000000007919 */ /* 0x000e220000002500 */
[----:B------:R-:W0:Y:S01]  /*0020*/  LDCU UR6, c[0x0][0x360] ;  /* 0x00006c00ff0677ac */ /* 0x000e220008000800 */
[----:B------:R-:W1:Y:S01]  /*0030*/  S2R R2, SR_TID.X ;  /* 0x0000000000027919 */ /* 0x000e620000002100 */
[----:B------:R-:W2:Y:S01]  /*0040*/  LDCU UR4, c[0x0][0x390] ;  /* 0x00007200ff0477ac */ /* 0x000ea20008000800 */
[----:B0-----:R-:W-:-:S04]  /*0050*/  IMAD R3, R0, UR6, RZ ;  /* 0x0000000600037c24 */ /* 0x001fc8000f8e02ff */
[----:B-1----:R-:W-:-:S05]  /*0060*/  IMAD R3, R3, 0x4, R2 ;  /* 0x0000000403037824 */ /* 0x002fca00078e0202 */
[----:B--2---:R-:W-:-:S13]  /*0070*/  ISETP.GE.U32.AND P0, PT, R3, UR4, PT ;  /* 0x0000000403007c0c */ /* 0x004fda000bf06070 */
[----:B------:R-:W-:Y:S05]  /*0080*/  @P0 EXIT ;  /* 0x000000000000094d */ /* 0x000fea0003800000 */
[----:B------:R-:W0:Y:S01]  /*0090*/  LDC.64 R10, c[0x0][0x380] ;  /* 0x0000e000ff0a7b82 */ /* 0x000e220000000a00 */
[----:B------:R-:W1:Y:S01]  /*00a0*/  LDCU.64 UR4, c[0x0][0x358] ;  /* 0x00006b00ff0477ac */ /* 0x000e620008000a00 */
[----:B------:R-:W-:-:S05]  /*00b0*/  VIADD R7, R3, UR6 ;  /* 0x0000000603077c36 */ /* 0x000fca0008000000 */
[----:B------:R-:W-:Y:S01]  /*00c0*/  IADD3 R13, PT, PT, R7, UR6, RZ ;  /* 0x00000006070d7c10 */ /* 0x000fe2000fffe0ff */
[----:B0-----:R-:W-:-:S04]  /*00d0*/  IMAD.WIDE.U32 R4, R3, 0x4, R10 ;  /* 0x0000000403047825 */ /* 0x001fc800078e000a */
[--C-:B------:R-:W-:Y:S02]  /*00e0*/  IMAD.WIDE.U32 R6, R7, 0x4, R10.reuse ;  /* 0x0000000407067825 */ /* 0x100fe400078e000a */
[----:B-1----:R-:W2:Y:S02]  /*00f0*/  LDG.E R4, desc[UR4][R4.64] ;  /* 0x0000000404047981 */ /* 0x002ea4000c1e1900 */
[C-C-:B------:R-:W-:Y:S02]  /*0100*/  IMAD.WIDE.U32 R8, R13.reuse, 0x4, R10.reuse ;  /* 0x000000040d087825 */ /* 0x140fe400078e000a */
[----:B------:R-:W3:Y:S02]  /*0110*/  LDG.E R7, desc[UR4][R6.64] ;  /* 0x0000000406077981 */ /* 0x000ee4000c1e1900 */
[----:B------:R-:W-:Y:S02]  /*0120*/  VIADD R13, R13, UR6 ;  /* 0x000000060d0d7c36 */ /* 0x000fe40008000000 */
[----:B------:R-:W4:Y:S02]  /*0130*/  LDG.E R8, desc[UR4][R8.64] ;  /* 0x0000000408087981 */ /* 0x000f24000c1e1900 */
[----:B------:R-:W-:-:S06]  /*0140*/  IMAD.WIDE.U32 R10, R13, 0x4, R10 ;  /* 0x000000040d0a7825 */ /* 0x000fcc00078e000a */
[----:B------:R-:W5:Y:S01]  /*0150*/  LDG.E R10, desc[UR4][R10.64] ;  /* 0x000000040a0a7981 */ /* 0x000f62000c1e1900 */
[----:B------:R-:W-:-:S03]  /*0160*/  ISETP.GT.U32.AND P1, PT, R2, 0x1f, PT ;  /* 0x0000001f0200780c */ /* 0x000fc60003f24070 */
[----:B--2---:R-:W0:Y:S04]  /*0170*/  SHFL.BFLY PT, R3, R4, 0x10, 0x1f ;  /* 0x0e001f0004037f89 */ /* 0x004e2800000e0000 */
[----:B---3--:R-:W1:Y:S04]  /*0180*/  SHFL.BFLY PT, R12, R7, 0x10, 0x1f ;  /* 0x0e001f00070c7f89 */ /* 0x008e6800000e0000 */
[----:B----4-:R-:W2:Y:S04]  /*0190*/  SHFL.BFLY PT, R13, R8, 0x10, 0x1f ;  /* 0x0e001f00080d7f89 */ /* 0x010ea800000e0000 */
[----:B-----5:R-:W3:Y:S01]  /*01a0*/  SHFL.BFLY PT, R15, R10, 0x10, 0x1f ;  /* 0x0e001f000a0f7f89 */ /* 0x020ee200000e0000 */
[----:B0-----:R-:W-:Y:S01]  /*01b0*/  IMAD.IADD R3, R4, 0x1, R3 ;  /* 0x0000000104037824 */ /* 0x001fe200078e0203 */
[----:B-1----:R-:W-:-:S04]  /*01c0*/  IADD3 R12, PT, PT, R7, R12, RZ ;  /* 0x0000000c070c7210 */ /* 0x002fc80007ffe0ff */
[----:B------:R-:W0:Y:S01]  /*01d0*/  SHFL.BFLY PT, R6, R3, 0x8, 0x1f ;  /* 0x0d001f0003067f89 */ /* 0x000e2200000e0000 */
[----:B--2---:R-:W-:-:S03]  /*01e0*/  IMAD.IADD R13, R8, 0x1, R13 ;  /* 0x00000001080d7824 */ /* 0x004fc600078e020d */
[----:B------:R-:W1:Y:S04]  /*01f0*/  SHFL.BFLY PT, R5, R12, 0x8, 0x1f ;  /* 0x0d001f000c057f89 */ /* 0x000e6800000e0000 */
[----:B------:R-:W2:Y:S01]  /*0200*/  SHFL.BFLY PT, R14, R13, 0x8, 0x1f ;  /* 0x0d001f000d0e7f89 */ /* 0x000ea200000e0000 */
[----:B---3--:R-:W-:-:S05]  /*0210*/  IMAD.IADD R15, R10, 0x1, R15 ;  /* 0x000000010a0f7824 */ /* 0x008fca00078e020f */
[----:B------:R-:W3:Y:S01]  /*0220*/  SHFL.BFLY PT, R16, R15, 0x8, 0x1f ;  /* 0x0d001f000f107f89 */ /* 0x000ee200000e0000 */
[----:B0-----:R-:W-:Y:S01]  /*0230*/  IADD3 R6, PT, PT, R3, R6, RZ ;  /* 0x0000000603067210 */ /* 0x001fe20007ffe0ff */
[----:B-1----:R-:W-:-:S04]  /*0240*/  IMAD.IADD R7, R12, 0x1, R5 ;  /* 0x000000010c077824 */ /* 0x002fc800078e0205 */
[----:B------:R-:W0:Y:S01]  /*0250*/  SHFL.BFLY PT, R5, R6, 0x4, 0x1f ;  /* 0x0c801f0006057f89 */ /* 0x000e2200000e0000 */
[----:B--2---:R-:W-:-:S03]  /*0260*/  IMAD.IADD R14, R13, 0x1, R14 ;  /* 0x000000010d0e7824 */ /* 0x004fc600078e020e */
[----:B------:R-:W1:Y:S04]  /*0270*/  SHFL.BFLY PT, R4, R7, 0x4, 0x1f ;  /* 0x0c801f0007047f89 */ /* 0x000e6800000e0000 */
[----:B------:R-:W2:Y:S01]  /*0280*/  SHFL.BFLY PT, R9, R14, 0x4, 0x1f ;  /* 0x0c801f000e097f89 */ /* 0x000ea200000e0000 */
[----:B---3--:R-:W-:-:S05]  /*0290*/  IADD3 R16, PT, PT, R15, R16, RZ ;  /* 0x000000100f107210 */ /* 0x008fca0007ffe0ff */
[----:B------:R-:W3:Y:S01]  /*02a0*/  SHFL.BFLY PT, R3, R16, 0x4, 0x1f ;  /* 0x0c801f0010037f89 */ /* 0x000ee200000e0000 */
[----:B0-----:R-:W-:Y:S01]  /*02b0*/  IMAD.IADD R5, R6, 0x1, R5 ;  /* 0x0000000106057824 */ /* 0x001fe200078e0205 */
[----:B-1----:R-:W-:-:S04]  /*02c0*/  IADD3 R8, PT, PT, R7, R4, RZ ;  /* 0x0000000407087210 */ /* 0x002fc80007ffe0ff */
[----:B------:R-:W0:Y:S01]  /*02d0*/  SHFL.BFLY PT, R4, R5, 0x2, 0x1f ;  /* 0x0c401f0005047f89 */ /* 0x000e2200000e0000 */
[----:B--2---:R-:W-:-:S03]  /*02e0*/  IMAD.IADD R10, R14, 0x1, R9 ;  /* 0x000000010e0a7824 */ /* 0x004fc600078e0209 */
[----:B------:R-:W1:Y:S04]  /*02f0*/  SHFL.BFLY PT, R9, R8, 0x2, 0x1f ;  /* 0x0c401f0008097f89 */ /* 0x000e6800000e0000 */
[----:B------:R-:W2:Y:S01]  /*0300*/  SHFL.BFLY PT, R11, R10, 0x2, 0x1f ;  /* 0x0c401f000a0b7f89 */ /* 0x000ea200000e0000 */
[----:B---3--:R-:W-:-:S05]  /*0310*/  IADD3 R12, PT, PT, R16, R3, RZ ;  /* 0x00000003100c7210 */ /* 0x008fca0007ffe0ff */
[----:B------:R-:W3:Y:S01]  /*0320*/  SHFL.BFLY PT, R13, R12, 0x2, 0x1f ;  /* 0x0c401f000c0d7f89 */ /* 0x000ee200000e0000 */
[----:B------:R-:W-:Y:S01]  /*0330*/  LOP3.LUT P0, R3, R2, 0x1f, RZ, 0xc0, !PT ;  /* 0x0000001f02037812 */ /* 0x000fe2000780c0ff */
[----:B0-----:R-:W-:Y:S01]  /*0340*/  IMAD.IADD R4, R5, 0x1, R4 ;  /* 0x0000000105047824 */ /* 0x001fe200078e0204 */
[----:B-1----:R-:W-:-:S04]  /*0350*/  IADD3 R9, PT, PT, R8, R9, RZ ;  /* 0x0000000908097210 */ /* 0x002fc80007ffe0ff */
[----:B------:R-:W-:Y:S01]  /*0360*/  SHFL.BFLY PT, R7, R4, 0x1, 0x1f ;  /* 0x0c201f0004077f89 */ /* 0x000fe200000e0000 */
[----:B--2---:R-:W-:-:S03]  /*0370*/  IMAD.IADD R11, R10, 0x1, R11 ;  /* 0x000000010a0b7824 */ /* 0x004fc600078e020b */
[----:B------:R-:W0:Y:S03]  /*0380*/  SHFL.BFLY PT, R5, R9, 0x1, 0x1f ;  /* 0x0c201f0009057f89 */ /* 0x000e2600000e0000 */
[----:B------:R-:W1:Y:S01]  /*0390*/  @!P0 S2R R14, SR_CgaCtaId ;  /* 0x00000000000e8919 */ /* 0x000e620000008800 */
[----:B---3--:R-:W-:Y:S01]  /*03a0*/  IADD3 R13, PT, PT, R12, R13, RZ ;  /* 0x0000000d0c0d7210 */ /* 0x008fe20007ffe0ff */
[----:B------:R-:W2:Y:S04]  /*03b0*/  SHFL.BFLY PT, R6, R11, 0x1, 0x1f ;  /* 0x0c201f000b067f89 */ /* 0x000ea800000e0000 */
[----:B------:R-:W3:Y:S01]  /*03c0*/  SHFL.BFLY PT, R8, R13, 0x1, 0x1f ;  /* 0x0c201f000d087f89 */ /* 0x000ee200000e0000 */
[----:B0-----:R-:W-:-:S02]  /*03d0*/  IADD3 R5, PT, PT, R5, R4, R7 ;  /* 0x0000000405057210 */ /* 0x001fc40007ffe007 */
[----:B------:R-:W-:Y:S02]  /*03e0*/  @!P0 MOV R7, 0x400 ;  /* 0x0000040000078802 */ /* 0x000fe40000000f00 */
[----:B--2---:R-:W-:-:S04]  /*03f0*/  IADD3 R5, PT, PT, R6, R5, R9 ;  /* 0x0000000506057210 */ /* 0x004fc80007ffe009 */
[----:B---3--:R-:W-:Y:S02]  /*0400*/  IADD3 R8, PT, PT, R8, R5, R11 ;  /* 0x0000000508087210 */ /* 0x008fe40007ffe00b */
[----:B-1----:R-:W-:-:S03]  /*0410*/  @!P0 LEA R7, R14, R7, 0x18 ;  /* 0x000000070e078211 */ /* 0x002fc600078ec0ff */
[----:B------:R-:W-:Y:S01]  /*0420*/  IMAD.IADD R8, R13, 0x1, R8 ;  /* 0x000000010d087824 */ /* 0x000fe200078e0208 */
[----:B------:R-:W-:-:S05]  /*0430*/  @!P0 LEA.HI R7, R2, R7, RZ, 0x1d ;  /* 0x0000000702078211 */ /* 0x000fca00078fe8ff */
[----:B------:R0:W-:Y:S01]  /*0440*/  @!P0 STS [R7], R8 ;  /* 0x0000000807008388 */ /* 0x0001e20000000800 */
[----:B------:R-:W-:Y:S06]  /*0450*/  BAR.SYNC.DEFER_BLOCKING 0x0 ;  /* 0x0000000000007b1d */ /* 0x000fec0000010000 */
[----:B------:R-:W-:Y:S05]  /*0460*/  @P1 EXIT ;  /* 0x000000000000194d */ /* 0x000fea0003800000 */
[----:B------:R-:W-:-:S13]  /*0470*/  ISETP.GT.U32.AND P0, PT, R2, 0x7, PT ;  /* 0x000000070200780c */ /* 0x000fda0003f04070 */
[----:B------:R-:W1:Y:S01]  /*0480*/  @!P0 S2R R5, SR_CgaCtaId ;  /* 0x0000000000058919 */ /* 0x000e620000008800 */
[----:B------:R-:W-:-:S04]  /*0490*/  @!P0 MOV R4, 0x400 ;  /* 0x0000040000048802 */ /* 0x000fc80000000f00 */
[----:B-1----:R-:W-:Y:S01]  /*04a0*/  @!P0 LEA R6, R5, R4, 0x18 ;  /* 0x0000000405068211 */ /* 0x002fe200078ec0ff */
[----:B------:R-:W-:-:S04]  /*04b0*/  HFMA2 R4, -RZ, RZ, 0, 0 ;  /* 0x00000000ff047431 */ /* 0x000fc800000001ff */
[----:B------:R-:W-:-:S05]  /*04c0*/  @!P0 IMAD R3, R3, 0x4, R6 ;  /* 0x0000000403038824 */ /* 0x000fca00078e0206 */
[----:B------:R-:W1:Y:S01]  /*04d0*/  @!P0 LDS R4, [R3] ;  /* 0x0000000003048984 */ /* 0x000e620000000800 */
[----:B------:R-:W-:-:S03]  /*04e0*/  ISETP.NE.AND P0, PT, R2, RZ, PT ;  /* 0x000000ff0200720c */ /* 0x000fc60003f05270 */
[----:B-1----:R-:W1:Y:S02]  /*04f0*/  SHFL.BFLY PT, R5, R4, 0x10, 0x1f ;  /* 0x0e001f0004057f89 */ /* 0x002e6400000e0000 */
[----:B-1----:R-:W-:-:S05]  /*0500*/  IADD3 R5, PT, PT, R5, R4, RZ ;  /* 0x0000000405057210 */ /* 0x002fca0007ffe0ff */
[----:B------:R-:W1:Y:S02]  /*0510*/  SHFL.BFLY PT, R6, R5, 0x8, 0x1f ;  /* 0x0d001f0005067f89 */ /* 0x000e6400000e0000 */
[----:B-1----:R-:W-:-:S05]  /*0520*/  IMAD.IADD R6, R5, 0x1, R6 ;  /* 0x0000000105067824 */ /* 0x002fca00078e0206 */
[----:B0-----:R-:W0:Y:S02]  /*0530*/  SHFL.BFLY PT, R7, R6, 0x4, 0x1f ;  /* 0x0c801f0006077f89 */ /* 0x001e2400000e0000 */
[----:B0-----:R-:W-:-:S05]  /*0540*/  IADD3 R7, PT, PT, R6, R7, RZ ;  /* 0x0000000706077210 */ /* 0x001fca0007ffe0ff */
[----:B------:R-:W0:Y:S02]  /*0550*/  SHFL.BFLY PT, R8, R7, 0x2, 0x1f ;  /* 0x0c401f0007087f89 */ /* 0x000e2400000e0000 */
[----:B0-----:R-:W-:-:S05]  /*0560*/  IMAD.IADD R8, R7, 0x1, R8 ;  /* 0x0000000107087824 */ /* 0x001fca00078e0208 */
[----:B------:R0:W1:Y:S01]  /*0570*/  SHFL.BFLY PT, R9, R8, 0x1, 0x1f ;  /* 0x0c201f0008097f89 */ /* 0x00006200000e0000 */
[----:B------:R-:W-:Y:S05]  /*0580*/  @P0 EXIT ;  /* 0x000000000000094d */ /* 0x000fea0003800000 */
[----:B------:R-:W2:Y:S01]  /*0590*/  LDC.64 R2, c[0x0][0x388] ;  /* 0x0000e200ff027b82 */ /* 0x000ea20000000a00 */
[----:B-1----:R-:W-:Y:S01]  /*05a0*/  IADD3 R9, PT, PT, R8, R9, RZ ;  /* 0x0000000908097210 */ /* 0x002fe20007ffe0ff */
[----:B--2---:R-:W-:-:S05]  /*05b0*/  IMAD.WIDE.U32 R2, R0, 0x4, R2 ;  /* 0x0000000400027825 */ /* 0x004fca00078e0002 */
[----:B------:R-:W-:Y:S01]  /*05c0*/  STG.E desc[UR4][R2.64], R9 ;  /* 0x0000000902007986 */ /* 0x000fe2000c101904 */
[----:B------:R-:W-:Y:S05]  /*05d0*/  EXIT ;  /* 0x000000000000794d */ /* 0x000fea0003800000 */
.L_x_47:
        /* <DEDUP_REMOVED lines=10> */
.L_x_70:


//--------------------- .text._Z10reduceShflPiS_j --------------------------
	.section	.text._Z10reduceShflPiS_j,"ax",@progbits
	.align	128
        .global         _Z10reduceShflPiS_j
        .type           _Z10reduceShflPiS_j,@function
        .size           _Z10reduceShflPiS_j,(.L_x_71 - _Z10reduceShflPiS_j)
        .other          _Z10reduceShflPiS_j,@"STO_CUDA_ENTRY STV_DEFAULT"
_Z10reduceShflPiS_j:
.text._Z10reduceShflPiS_j:
[----:B------:R-:W-:Y:S01]  /*0000*/  LDC R1, c[0x0][0x37c] ;  /* 0x0000df00ff017b82 */ /* 0x000fe20000000800 */
[----:B------:R-:W0:Y:S01]  /*0010*/  S2R R3, SR_TID.X ;  /* 0x0000000000037919 */ /* 0x000e220000002100 */
[----:B------:R-:W0:Y:S01]  /*0020*/  LDCU UR4, c[0x0][0x360] ;  /* 0x00006c00ff0477ac */ /* 0x000e220008000800 */
[----:B------:R-:W0:Y:S01]  /*0030*/  S2R R0, SR_CTAID.X ;  /* 0x0000000000007919 */ /* 0x000e220000002500 */
[----:B------:R-:W1:Y:S01]  /*0040*/  LDCU UR5, c[0x0][0x390] ;  /* 0x00007200ff0577ac */ /* 0x000e620008000800 */
[----:B0-----:R-:W-:-:S05]  /*0050*/  IMAD R7, R0, UR4, R3 ;  /* 0x0000000400077c24 */ /* 0x001fca000f8e0203 */
[----:B-1----:R-:W-:-:S13]  /*0060*/  ISETP.GE.U32.AND P0, PT, R7, UR5, PT ;  /* 0x0000000507007c0c */ /* 0x002fda000bf06070 */
[----:B------:R-:W-:Y:S05]  /*0070*/  @P0 EXIT ;  /* 0x000000000000094d */ /* 0x000fea0003800000 */
[----:B------:R-:W0:Y:S01]  /*0080*/  LDC.64 R4, c[0x0][0x380] ;  /* 0x0000e000ff047b82 */ /* 0x000e220000000a00 */
[----:B------:R-:W1:Y:S01]  /*0090*/  LDCU.64 UR4, c[0x0][0x358] ;  /* 0x00006b00ff0477ac */ /* 0x000e620008000a00 */
[----:B0-----:R-:W-:-:S06]  /*00a0*/  IMAD.WIDE.U32 R4, R7, 0x4, R4 ;  /* 0x0000000407047825 */ /* 0x001fcc00078e0004 */
[----:B-1----:R-:W2:Y:S01]  /*00b0*/  LDG.E R4, desc[UR4][R4.64] ;  /* 0x0000000404047981 */ /* 0x002ea2000c1e1900 */
[----:B------:R-:W-:-:S03]  /*00c0*/  ISETP.GT.U32.AND P1, PT, R3, 0x1f, PT ;  /* 0x0000001f0300780c */ /* 0x000fc60003f24070 */
[----:B--2---:R-:W0:Y:S02]  /*00d0*/  SHFL.BFLY PT, R7, R4, 0x10, 0x1f ;  /* 0x0e001f0004077f89 */ /* 0x004e2400000e0000 */
[----:B0-----:R-:W-:-:S05]  /*00e0*/  IMAD.IADD R7, R4, 0x1, R7 ;  /* 0x0000000104077824 */ /* 0x001fca00078e0207 */
[----:B------:R-:W0:Y:S02]  /*00f0*/  SHFL.BFLY PT, R2, R7, 0x8, 0x1f ;  /* 0x0d001f0007027f89 */ /* 0x000e2400000e0000 */
[----:B0-----:R-:W-:Y:S01]  /*0100*/  IMAD.IADD R6, R7, 0x1, R2 ;  /* 0x0000000107067824 */ /* 0x001fe200078e0202 */
[----:B------:R-:W-:-:S04]  /*0110*/  LOP3.LUT P0, R2, R3, 0x1f, RZ, 0xc0, !PT ;  /* 0x0000001f03027812 */ /* 0x000fc8000780c0ff */
[----:B------:R-:W0:Y:S09]  /*0120*/  SHFL.BFLY PT, R9, R6, 0x4, 0x1f ;  /* 0x0c801f0006097f89 */ /* 0x000e3200000e0000 */
[----:B------:R-:W1:Y:S01]  /*0130*/  @!P0 S2R R11, SR_CgaCtaId ;  /* 0x00000000000b8919 */ /* 0x000e620000008800 */
[----:B------:R-:W-:Y:S01]  /*0140*/  @!P0 MOV R4, 0x400 ;  /* 0x0000040000048802 */ /* 0x000fe20000000f00 */
[----:B0-----:R-:W-:-:S05]  /*0150*/  IMAD.IADD R9, R6, 0x1, R9 ;  /* 0x0000000106097824 */ /* 0x001fca00078e0209 */
[----:B------:R-:W0:Y:S01]  /*0160*/  SHFL.BFLY PT, R8, R9, 0x2, 0x1f ;  /* 0x0c401f0009087f89 */ /* 0x000e2200000e0000 */
[----:B-1----:R-:W-:-:S04]  /*0170*/  @!P0 LEA R4, R11, R4, 0x18 ;  /* 0x000000040b048211 */ /* 0x002fc800078ec0ff */
[----:B------:R-:W-:Y:S02]  /*0180*/  @!P0 LEA.HI R4, R3, R4, RZ, 0x1d ;  /* 0x0000000403048211 */ /* 0x000fe400078fe8ff */
[----:B0-----:R-:W-:-:S05]  /*0190*/  IADD3 R8, PT, PT, R9, R8, RZ ;  /* 0x0000000809087210 */ /* 0x001fca0007ffe0ff */
[----:B------:R-:W0:Y:S02]  /*01a0*/  SHFL.BFLY PT, R5, R8, 0x1, 0x1f ;  /* 0x0c201f0008057f89 */ /* 0x000e2400000e0000 */
[----:B0-----:R-:W-:-:S05]  /*01b0*/  IMAD.IADD R5, R8, 0x1, R5 ;  /* 0x0000000108057824 */ /* 0x001fca00078e0205 */
[----:B------:R0:W-:Y:S01]  /*01c0*/  @!P0 STS [R4], R5 ;  /* 0x0000000504008388 */ /* 0x0001e20000000800 */
[----:B------:R-:W-:Y:S06]  /*01d0*/  BAR.SYNC.DEFER_BLOCKING 0x0 ;  /* 0x0000000000007b1d */ /* 0x000fec0000010000 */
[----:B------:R-:W-:Y:S05]  /*01e0*/  @P1 EXIT ;  /* 0x000000000000194d */ /* 0x000fea0003800000 */
[----:B------:R-:W-:-:S13]  /*01f0*/  ISETP.GT.U32.AND P0, PT, R3, 0x7, PT ;  /* 0x000000070300780c */ /* 0x000fda0003f04070 */
[----:B0-----:R-:W0:Y:S01]  /*0200*/  @!P0 S2R R5, SR_CgaCtaId ;  /* 0x0000000000058919 */ /* 0x001e220000008800 */
[----:B------:R-:W-:-:S04]  /*0210*/  @!P0 MOV R4, 0x400 ;  /* 0x0000040000048802 */ /* 0x000fc80000000f00 */
[----:B0-----:R-:W-:Y:S01]  /*0220*/  @!P0 LEA R5, R5, R4, 0x18 ;  /* 0x0000000405058211 */ /* 0x001fe200078ec0ff */
[----:B------:R-:W-:-:S03]  /*0230*/  IMAD.MOV.U32 R4, RZ, RZ, RZ ;  /* 0x000000ffff047224 */ /* 0x000fc600078e00ff */
[----:B------:R-:W-:-:S05]  /*0240*/  @!P0 LEA R2, R2, R5, 0x2 ;  /* 0x0000000502028211 */ /* 0x000fca00078e10ff */
[----:B------:R-:W0:Y:S01]  /*0250*/  @!P0 LDS R4, [R2] ;  /* 0x0000000002048984 */ /* 0x000e220000000800 */
[----:B------:R-:W-:-:S03]  /*0260*/  ISETP.NE.AND P0, PT, R3, RZ, PT ;  /* 0x000000ff0300720c */ /* 0x000fc60003f05270 */
[----:B0-----:R-:W0:Y:S02]  /*0270*/  SHFL.BFLY PT, R5, R4, 0x10, 0x1f ;  /* 0x0e001f0004057f89 */ /* 0x001e2400000e0000 */
[----:B0-----:R-:W-:-:S05]  /*0280*/  IMAD.IADD R5, R5, 0x1, R4 ;  /* 0x0000000105057824 */ /* 0x001fca00078e0204 */
[----:B------:R-:W0:Y:S02]  /*0290*/  SHFL.BFLY PT, R6, R5, 0x8, 0x1f ;  /* 0x0d001f0005067f89 */ /* 0x000e2400000e0000 */
[----:B0-----:R-:W-:-:S05]  /*02a0*/  IMAD.IADD R6, R5, 0x1, R6 ;  /* 0x0000000105067824 */ /* 0x001fca00078e0206 */
[----:B------:R-:W0:Y:S02]  /*02b0*/  SHFL.BFLY PT, R7, R6, 0x4, 0x1f ;  /* 0x0c801f0006077f89 */ /* 0x000e2400000e0000 */
        /* <DEDUP_REMOVED lines=10> */
.L_x_48:
        /* <DEDUP_REMOVED lines=10> */
.L_x_71:


//--------------------- .text._Z16reduceSmemUnrollPiS_j --------------------------
	.section	.text._Z16reduceSmemUnrollPiS_j,"ax",@progbits
	.align	128
        .global         _Z16reduceSmemUnrollPiS_j
        .type           _Z16reduceSmemUnrollPiS_j,@function
        .size           _Z16reduceSmemUnrollPiS_j,(.L_x_72 - _Z16reduceSmemUnrollPiS_j)
        .other          _Z16reduceSmemUnrollPiS_j,@"STO_CUDA_ENTRY STV_DEFAULT"
_Z16reduceSmemUnrollPiS_j:
.text._Z16reduceSmemUnrollPiS_j:
[----:B------:R-:W-:Y:S01]  /*0000*/  LDC R1, c[0x0][0x37c] ;  /* 0x0000df00ff017b82 */ /* 0x000fe20000000800 */
[----:B------:R-:W0:Y:S07]  /*0010*/  S2R R0, SR_CTAID.X ;  /* 0x0000000000007919 */ /* 0x000e2e0000002500 */
[----:B------:R-:W0:Y:S01]  /*0020*/  LDC R3, c[0x0][0x360] ;  /* 0x0000d800ff037b82 */ /* 0x000e220000000800 */
[----:B------:R-:W1:Y:S01]  /*0030*/  LDCU UR4, c[0x0][0x390] ;  /* 0x00007200ff0477ac */ /* 0x000e620008000800 */
[----:B------:R-:W2:Y:S01]  /*0040*/  S2R R2, SR_TID.X ;  /* 0x0000000000027919 */ /* 0x000ea20000002100 */
[----:B------:R-:W3:Y:S01]  /*0050*/  LDCU.64 UR6, c[0x0][0x358] ;  /* 0x00006b00ff0677ac */ /* 0x000ee20008000a00 */
[----:B0-----:R-:W-:-:S04]  /*0060*/  IMAD R5, R3, R0, RZ ;  /* 0x0000000003057224 */ /* 0x001fc800078e02ff */
[----:B--2---:R-:W-:-:S04]  /*0070*/  IMAD R5, R5, 0x4, R2 ;  /* 0x0000000405057824 */ /* 0x004fc800078e0202 */
[----:B------:R-:W-:-:S05]  /*0080*/  IMAD R12, R3, 0x3, R5 ;  /* 0x00000003030c7824 */ /* 0x000fca00078e0205 */
[----:B-1----:R-:W-:-:S13]  /*0090*/  ISETP.GT.U32.AND P0, PT, R12, UR4, PT ;  /* 0x000000040c007c0c */ /* 0x002fda000bf04070 */
[----:B------:R-:W0:Y:S01]  /*00a0*/  @!P0 LDC.64 R10, c[0x0][0x380] ;  /* 0x0000e000ff0a8b82 */ /* 0x000e220000000a00 */
[----:B------:R-:W-:-:S04]  /*00b0*/  @!P0 IMAD R6, R3, -0x2, R12 ;  /* 0xfffffffe03068824 */ /* 0x000fc800078e020c */
[----:B------:R-:W-:Y:S02]  /*00c0*/  @!P0 IMAD.IADD R9, R6, 0x1, R3 ;  /* 0x0000000106098824 */ /* 0x000fe400078e0203 */
[----:B0-----:R-:W-:-:S04]  /*00d0*/  @!P0 IMAD.WIDE.U32 R4, R5, 0x4, R10 ;  /* 0x0000000405048825 */ /* 0x001fc800078e000a */
[--C-:B------:R-:W-:Y:S02]  /*00e0*/  @!P0 IMAD.WIDE.U32 R6, R6, 0x4, R10.reuse ;  /* 0x0000000406068825 */ /* 0x100fe400078e000a */
[----:B---3--:R-:W2:Y:S02]  /*00f0*/  @!P0 LDG.E R4, desc[UR6][R4.64] ;  /* 0x0000000604048981 */ /* 0x008ea4000c1e1900 */
[--C-:B------:R-:W-:Y:S02]  /*0100*/  @!P0 IMAD.WIDE.U32 R8, R9, 0x4, R10.reuse ;  /* 0x0000000409088825 */ /* 0x100fe400078e000a */
[----:B------:R-:W2:Y:S02]  /*0110*/  @!P0 LDG.E R7, desc[UR6][R6.64] ;  /* 0x0000000606078981 */ /* 0x000ea4000c1e1900 */
[----:B------:R-:W-:Y:S02]  /*0120*/  @!P0 IMAD.WIDE.U32 R10, R12, 0x4, R10 ;  /* 0x000000040c0a8825 */ /* 0x000fe400078e000a */
[----:B------:R-:W2:Y:S04]  /*0130*/  @!P0 LDG.E R8, desc[UR6][R8.64] ;  /* 0x0000000608088981 */ /* 0x000ea8000c1e1900 */
[----:B------:R-:W3:Y:S01]  /*0140*/  @!P0 LDG.E R11, desc[UR6][R10.64] ;  /* 0x000000060a0b8981 */ /* 0x000ee2000c1e1900 */
[----:B------:R-:W0:Y:S01]  /*0150*/  S2UR UR5, SR_CgaCtaId ;  /* 0x00000000000579c3 */ /* 0x000e220000008800 */
[----:B------:R-:W-:Y:S01]  /*0160*/  ISETP.GT.U32.AND P1, PT, R2, 0x1ff, PT ;  /* 0x000001ff0200780c */ /* 0x000fe20003f24070 */
[----:B------:R-:W-:Y:S01]  /*0170*/  UMOV UR4, 0x400 ;  /* 0x0000040000047882 */ /* 0x000fe20000000000 */
[----:B------:R-:W-:-:S02]  /*0180*/  HFMA2 R13, -RZ, RZ, 0, 0 ;  /* 0x00000000ff0d7431 */ /* 0x000fc400000001ff */
[----:B------:R-:W-:Y:S01]  /*0190*/  ISETP.LT.U32.OR P1, PT, R3, 0x400, P1 ;  /* 0x000004000300780c */ /* 0x000fe20000f21470 */
[----:B0-----:R-:W-:Y:S01]  /*01a0*/  ULEA UR4, UR5, UR4, 0x18 ;  /* 0x0000000405047291 */ /* 0x001fe2000f8ec0ff */
[----:B--2---:R-:W-:-:S05]  /*01b0*/  @!P0 IADD3 R12, PT, PT, R8, R7, R4 ;  /* 0x00000007080c8210 */ /* 0x004fca0007ffe004 */
[----:B------:R-:W-:Y:S01]  /*01c0*/  LEA R4, R2, UR4, 0x2 ;  /* 0x0000000402047c11 */ /* 0x000fe2000f8e10ff */
[----:B---3--:R-:W-:-:S05]  /*01d0*/  @!P0 IMAD.IADD R13, R12, 0x1, R11 ;  /* 0x000000010c0d8824 */ /* 0x008fca00078e020b */
[----:B------:R-:W-:Y:S01]  /*01e0*/  STS [R4], R13 ;  /* 0x0000000d04007388 */ /* 0x000fe20000000800 */
[----:B------:R-:W-:Y:S06]  /*01f0*/  BAR.SYNC.DEFER_BLOCKING 0x0 ;  /* 0x0000000000007b1d */ /* 0x000fec0000010000 */
[----:B------:R-:W-:Y:S04]  /*0200*/  @!P1 LDS R5, [R4+0x800] ;  /* 0x0008000004059984 */ /* 0x000fe80000000800 */
[----:B------:R-:W0:Y:S01]  /*0210*/  @!P1 LDS R6, [R4] ;  /* 0x0000000004069984 */ /* 0x000e220000000800 */
[----:B------:R-:W-:-:S04]  /*0220*/  ISETP.GT.U32.AND P0, PT, R2, 0xff, PT ;  /* 0x000000ff0200780c */ /* 0x000fc80003f04070 */
[----:B------:R-:W-:Y:S01]  /*0230*/  ISETP.LT.U32.OR P0, PT, R3, 0x200, P0 ;  /* 0x000002000300780c */ /* 0x000fe20000701470 */
[----:B0-----:R-:W-:-:S05]  /*0240*/  @!P1 IMAD.IADD R5, R5, 0x1, R6 ;  /* 0x0000000105059824 */ /* 0x001fca00078e0206 */
[----:B------:R-:W-:Y:S01]  /*0250*/  @!P1 STS [R4], R5 ;  /* 0x0000000504009388 */ /* 0x000fe20000000800 */
[----:B------:R-:W-:Y:S06]  /*0260*/  BAR.SYNC.DEFER_BLOCKING 0x0 ;  /* 0x0000000000007b1d */ /* 0x000fec0000010000 */
[----:B------:R-:W-:Y:S04]  /*0270*/  @!P0 LDS R6, [R4+0x400] ;  /* 0x0004000004068984 */ /* 0x000fe80000000800 */
[----:B------:R-:W0:Y:S01]  /*0280*/  @!P0 LDS R7, [R4] ;  /* 0x0000000004078984 */ /* 0x000e220000000800 */
[----:B------:R-:W-:-:S04]  /*0290*/  ISETP.GT.U32.AND P1, PT, R2, 0x7f, PT ;  /* 0x0000007f0200780c */ /* 0x000fc80003f24070 */
[----:B------:R-:W-:Y:S02]  /*02a0*/  ISETP.LT.U32.OR P1, PT, R3, 0x100, P1 ;  /* 0x000001000300780c */ /* 0x000fe40000f21470 */
[----:B0-----:R-:W-:-:S05]  /*02b0*/  @!P0 IADD3 R7, PT, PT, R6, R7, RZ ;  /* 0x0000000706078210 */ /* 0x001fca0007ffe0ff */
[----:B------:R-:W-:Y:S01]  /*02c0*/  @!P0 STS [R4], R7 ;  /* 0x0000000704008388 */ /* 0x000fe20000000800 */
        /* <DEDUP_REMOVED lines=10> */
[----:B------:R-:W-:-:S02]  /*0370*/  ISETP.GT.U32.AND P1, PT, R2, 0x1f, PT ;  /* 0x0000001f0200780c */ /* 0x000fc40003f24070 */
[----:B0-----:R-:W-:-:S05]  /*0380*/  @!P0 IADD3 R3, PT, PT, R3, R6, RZ ;  /* 0x0000000603038210 */ /* 0x001fca0007ffe0ff */
[----:B------:R0:W-:Y:S01]  /*0390*/  @!P0 STS [R4], R3 ;  /* 0x0000000304008388 */ /* 0x0001e20000000800 */
[----:B------:R-:W-:Y:S06]  /*03a0*/  BAR.SYNC.DEFER_BLOCKING 0x0 ;  /* 0x0000000000007b1d */ /* 0x000fec0000010000 */
[----:B------:R-:W-:Y:S05]  /*03b0*/  @P1 EXIT ;  /* 0x000000000000194d */ /* 0x000fea0003800000 */
[----:B0-----:R-:W-:Y:S01]  /*03c0*/  LDS R3, [R4+0x80] ;  /* 0x0000800004037984 */ /* 0x001fe20000000800 */
[----:B------:R-:W-:-:S03]  /*03d0*/  ISETP.NE.AND P0, PT, R2, RZ, PT ;  /* 0x000000ff0200720c */ /* 0x000fc60003f05270 */
[----:B------:R-:W0:Y:S02]  /*03e0*/  LDS R6, [R4] ;  /* 0x0000000004067984 */ /* 0x000e240000000800 */
[----:B0-----:R-:W-:-:S05]  /*03f0*/  IMAD.IADD R3, R3, 0x1, R6 ;  /* 0x0000000103037824 */ /* 0x001fca00078e0206 */
[----:B------:R-:W-:Y:S04]  /*0400*/  STS [R4], R3 ;  /* 0x0000000304007388 */ /* 0x000fe80000000800 */
[----:B------:R-:W-:Y:S04]  /*0410*/  LDS R5, [R4+0x40] ;  /* 0x0000400004057984 */ /* 0x000fe80000000800 */
[----:B------:R-:W0:Y:S02]  /*0420*/  LDS R6, [R4] ;  /* 0x0000000004067984 */ /* 0x000e240000000800 */
[----:B0-----:R-:W-:-:S05]  /*0430*/  IADD3 R5, PT, PT, R5, R6, RZ ;  /* 0x0000000605057210 */ /* 0x001fca0007ffe0ff */
[----:B------:R-:W-:Y:S04]  /*0440*/  STS [R4], R5 ;  /* 0x0000000504007388 */ /* 0x000fe80000000800 */
[----:B------:R-:W-:Y:S04]  /*0450*/  LDS R6, [R4+0x20] ;  /* 0x0000200004067984 */ /* 0x000fe80000000800 */
        /* <DEDUP_REMOVED lines=14> */
[----:B------:R0:W-:Y:S01]  /*0540*/  STS [R4], R5 ;  /* 0x0000000504007388 */ /* 0x0001e20000000800 */
[----:B------:R-:W-:Y:S05]  /*0550*/  @P0 EXIT ;  /* 0x000000000000094d */ /* 0x000fea0003800000 */
[----:B0-----:R-:W0:Y:S01]  /*0560*/  LDS R5, [UR4] ;  /* 0x00000004ff057984 */ /* 0x001e220008000800 */
[----:B------:R-:W1:Y:S02]  /*0570*/  LDC.64 R2, c[0x0][0x388] ;  /* 0x0000e200ff027b82 */ /* 0x000e640000000a00 */
[----:B-1----:R-:W-:-:S05]  /*0580*/  IMAD.WIDE.U32 R2, R0, 0x4, R2 ;  /* 0x0000000400027825 */ /* 0x002fca00078e0002 */
[----:B0-----:R-:W-:Y:S01]  /*0590*/  STG.E desc[UR6][R2.64], R5 ;  /* 0x0000000502007986 */ /* 0x001fe2000c101906 */
[----:B------:R-:W-:Y:S05]  /*05a0*/  EXIT ;  /* 0x000000000000794d */ /* 0x000fea0003800000 */
.L_x_49:
        /* <DEDUP_REMOVED lines=13> */
.L_x_72:


//--------------------- .text._Z10reduceSmemPiS_j --------------------------
	.section	.text._Z10reduceSmemPiS_j,"ax",@progbits
	.align	128
        .global         _Z10reduceSmemPiS_j
        .type           _Z10reduceSmemPiS_j,@function
        .size           _Z10reduceSmemPiS_j,(.L_x_73 - _Z10reduceSmemPiS_j)
        .other          _Z10reduceSmemPiS_j,@"STO_CUDA_ENTRY STV_DEFAULT"
_Z10reduceSmemPiS_j:
.text._Z10reduceSmemPiS_j:
[----:B------:R-:W-:Y:S01]  /*0000*/  LDC R1, c[0x0][0x37c] ;  /* 0x0000df00ff017b82 */ /* 0x000fe20000000800 */
[----:B------:R-:W0:Y:S07]  /*0010*/  S2R R0, SR_CTAID.X ;  /* 0x0000000000007919 */ /* 0x000e2e0000002500 */
[----:B------:R-:W0:Y:S01]  /*0020*/  LDC R9, c[0x0][0x360] ;  /* 0x0000d800ff097b82 */ /* 0x000e220000000800 */
[----:B------:R-:W1:Y:S01]  /*0030*/  LDCU UR4, c[0x0][0x390] ;  /* 0x00007200ff0477ac */ /* 0x000e620008000800 */
[----:B------:R-:W2:Y:S01]  /*0040*/  S2R R2, SR_TID.X ;  /* 0x0000000000027919 */ /* 0x000ea20000002100 */
[----:B0-----:R-:W-:-:S04]  /*0050*/  IMAD R3, R9, R0, RZ ;  /* 0x0000000009037224 */ /* 0x001fc800078e02ff */
[----:B--2---:R-:W-:-:S05]  /*0060*/  IMAD.IADD R4, R3, 0x1, R2 ;  /* 0x0000000103047824 */ /* 0x004fca00078e0202 */
[----:B-1----:R-:W-:-:S13]  /*0070*/  ISETP.GE.U32.AND P0, PT, R4, UR4, PT ;  /* 0x0000000404007c0c */ /* 0x002fda000bf06070 */
[----:B------:R-:W-:Y:S05]  /*0080*/  @P0 EXIT ;  /* 0x000000000000094d */ /* 0x000fea0003800000 */
[----:B------:R-:W0:Y:S01]  /*0090*/  LDCU.64 UR4, c[0x0][0x380] ;  /* 0x00007000ff0477ac */ /* 0x000e220008000a00 */
[----:B------:R-:W-:Y:S01]  /*00a0*/  IADD3 R3, P0, PT, R3, R2, RZ ;  /* 0x0000000203037210 */ /* 0x000fe20007f1e0ff */
[----:B------:R-:W1:Y:S04]  /*00b0*/  LDCU.64 UR6, c[0x0][0x358] ;  /* 0x00006b00ff0677ac */ /* 0x000e680008000a00 */
[----:B------:R-:W-:Y:S01]  /*00c0*/  IMAD.X R6, RZ, RZ, RZ, P0 ;  /* 0x000000ffff067224 */ /* 0x000fe200000e06ff */
[----:B0-----:R-:W-:-:S04]  /*00d0*/  LEA R4, P0, R3, UR4, 0x2 ;  /* 0x0000000403047c11 */ /* 0x001fc8000f8010ff */
[----:B------:R-:W-:-:S05]  /*00e0*/  LEA.HI.X R5, R3, UR5, R6, 0x2, P0 ;  /* 0x0000000503057c11 */ /* 0x000fca00080f1406 */
[----:B-1----:R-:W2:Y:S01]  /*00f0*/  LDG.E R4, desc[UR6][R4.64] ;  /* 0x0000000604047981 */ /* 0x002ea2000c1e1900 */
[----:B------:R-:W0:Y:S01]  /*0100*/  S2UR UR5, SR_CgaCtaId ;  /* 0x00000000000579c3 */ /* 0x000e220000008800 */
[C---:B------:R-:W-:Y:S01]  /*0110*/  ISETP.GT.U32.AND P1, PT, R2.reuse, 0x1ff, PT ;  /* 0x000001ff0200780c */ /* 0x040fe20003f24070 */
[----:B------:R-:W-:Y:S01]  /*0120*/  UMOV UR4, 0x400 ;  /* 0x0000040000047882 */ /* 0x000fe20000000000 */
[----:B------:R-:W-:Y:S02]  /*0130*/  ISETP.GT.U32.AND P0, PT, R2, 0xff, PT ;  /* 0x000000ff0200780c */ /* 0x000fe40003f04070 */
[C---:B------:R-:W-:Y:S02]  /*0140*/  ISETP.LT.U32.OR P1, PT, R9.reuse, 0x400, P1 ;  /* 0x000004000900780c */ /* 0x040fe40000f21470 */
[----:B------:R-:W-:Y:S01]  /*0150*/  ISETP.LT.U32.OR P0, PT, R9, 0x200, P0 ;  /* 0x000002000900780c */ /* 0x000fe20000701470 */
[----:B0-----:R-:W-:-:S06]  /*0160*/  ULEA UR4, UR5, UR4, 0x18 ;  /* 0x0000000405047291 */ /* 0x001fcc000f8ec0ff */
[----:B------:R-:W-:-:S05]  /*0170*/  LEA R3, R2, UR4, 0x2 ;  /* 0x0000000402037c11 */ /* 0x000fca000f8e10ff */
[----:B--2---:R-:W-:Y:S01]  /*0180*/  STS [R3], R4 ;  /* 0x0000000403007388 */ /* 0x004fe20000000800 */
[----:B------:R-:W-:Y:S06]  /*0190*/  BAR.SYNC.DEFER_BLOCKING 0x0 ;  /* 0x0000000000007b1d */ /* 0x000fec0000010000 */
[----:B------:R-:W-:Y:S04]  /*01a0*/  @!P1 LDS R6, [R3+0x800] ;  /* 0x0008000003069984 */ /* 0x000fe80000000800 */
[----:B------:R-:W0:Y:S02]  /*01b0*/  @!P1 LDS R7, [R3] ;  /* 0x0000000003079984 */ /* 0x000e240000000800 */
[----:B0-----:R-:W-:-:S05]  /*01c0*/  @!P1 IMAD.IADD R6, R6, 0x1, R7 ;  /* 0x0000000106069824 */ /* 0x001fca00078e0207 */
[----:B------:R-:W-:Y:S01]  /*01d0*/  @!P1 STS [R3], R6 ;  /* 0x0000000603009388 */ /* 0x000fe20000000800 */
[----:B------:R-:W-:Y:S01]  /*01e0*/  BAR.SYNC.DEFER_BLOCKING 0x0 ;  /* 0x0000000000007b1d */ /* 0x000fe20000010000 */
[----:B------:R-:W-:-:S05]  /*01f0*/  ISETP.GT.U32.AND P1, PT, R2, 0x7f, PT ;  /* 0x0000007f0200780c */ /* 0x000fca0003f24070 */
[----:B------:R-:W-:Y:S01]  /*0200*/  @!P0 LDS R5, [R3+0x400] ;  /* 0x0004000003058984 */ /* 0x000fe20000000800 */
[----:B------:R-:W-:-:S03]  /*0210*/  ISETP.LT.U32.OR P1, PT, R9, 0x100, P1 ;  /* 0x000001000900780c */ /* 0x000fc60000f21470 */
        /* <DEDUP_REMOVED lines=12> */
[----:B------:R-:W-:Y:S04]  /*02e0*/  @!P0 LDS R5, [R3+0x100] ;  /* 0x0001000003058984 */ /* 0x000fe80000000800 */
[----:B------:R-:W0:Y:S02]  /*02f0*/  @!P0 LDS R6, [R3] ;  /* 0x0000000003068984 */ /* 0x000e240000000800 */
[----:B0-----:R-:W-:-:S05]  /*0300*/  @!P0 IMAD.IADD R6, R5, 0x1, R6 ;  /* 0x0000000105068824 */ /* 0x001fca00078e0206 */
[----:B------:R0:W-:Y:S01]  /*0310*/  @!P0 STS [R3], R6 ;  /* 0x0000000603008388 */ /* 0x0001e20000000800 */
[----:B------:R-:W-:Y:S06]  /*0320*/  BAR.SYNC.DEFER_BLOCKING 0x0 ;  /* 0x0000000000007b1d */ /* 0x000fec0000010000 */
[----:B------:R-:W-:Y:S05]  /*0330*/  @P1 EXIT ;  /* 0x000000000000194d */ /* 0x000fea0003800000 */
[----:B------:R-:W-:Y:S01]  /*0340*/  LDS R4, [R3+0x80] ;  /* 0x0000800003047984 */ /* 0x000fe20000000800 */
[----:B------:R-:W-:-:S03]  /*0350*/  ISETP.NE.AND P0, PT, R2, RZ, PT ;  /* 0x000000ff0200720c */ /* 0x000fc60003f05270 */
[----:B------:R-:W1:Y:S02]  /*0360*/  LDS R5, [R3] ;  /* 0x0000000003057984 */ /* 0x000e640000000800 */
[----:B-1----:R-:W-:-:S05]  /*0370*/  IMAD.IADD R4, R4, 0x1, R5 ;  /* 0x0000000104047824 */ /* 0x002fca00078e0205 */
[----:B------:R-:W-:Y:S04]  /*0380*/  STS [R3], R4 ;  /* 0x0000000403007388 */ /* 0x000fe80000000800 */
[----:B------:R-:W-:Y:S04]  /*0390*/  LDS R5, [R3+0x40] ;  /* 0x0000400003057984 */ /* 0x000fe80000000800 */
[----:B0-----:R-:W0:Y:S02]  /*03a0*/  LDS R6, [R3] ;  /* 0x0000000003067984 */ /* 0x001e240000000800 */
[----:B0-----:R-:W-:-:S05]  /*03b0*/  IMAD.IADD R6, R5, 0x1, R6 ;  /* 0x0000000105067824 */ /* 0x001fca00078e0206 */
[----:B------:R-:W-:Y:S04]  /*03c0*/  STS [R3], R6 ;  /* 0x0000000603007388 */ /* 0x000fe80000000800 */
[----:B------:R-:W-:Y:S04]  /*03d0*/  LDS R5, [R3+0x20] ;  /* 0x0000200003057984 */ /* 0x000fe80000000800 */
[----:B------:R-:W0:Y:S02]  /*03e0*/  LDS R8, [R3] ;  /* 0x0000000003087984 */ /* 0x000e240000000800 */
        /* <DEDUP_REMOVED lines=13> */
[----:B------:R0:W-:Y:S01]  /*04c0*/  STS [R3], R6 ;  /* 0x0000000603007388 */ /* 0x0001e20000000800 */
[----:B------:R-:W-:Y:S05]  /*04d0*/  @P0 EXIT ;  /* 0x000000000000094d */ /* 0x000fea0003800000 */
[----:B------:R-:W1:Y:S01]  /*04e0*/  LDS R5, [UR4] ;  /* 0x00000004ff057984 */ /* 0x000e620008000800 */
[----:B0-----:R-:W0:Y:S02]  /*04f0*/  LDC.64 R2, c[0x0][0x388] ;  /* 0x0000e200ff027b82 */ /* 0x001e240000000a00 */
[----:B0-----:R-:W-:-:S05]  /*0500*/  IMAD.WIDE.U32 R2, R0, 0x4, R2 ;  /* 0x0000000400027825 */ /* 0x001fca00078e0002 */
[----:B-1----:R-:W-:Y:S01]  /*0510*/  STG.E desc[UR6][R2.64], R5 ;  /* 0x0000000502007986 */ /* 0x002fe2000c101906 */
[----:B------:R-:W-:Y:S05]  /*0520*/  EXIT ;  /* 0x000000000000794d */ /* 0x000fea0003800000 */
.L_x_50:
        /* <DEDUP_REMOVED lines=13> */
.L_x_73:


//--------------------- .text._Z16reduceGmemUnrollPiS_j --------------------------
	.section	.text._Z16reduceGmemUnrollPiS_j,"ax",@progbits
	.align	128
        .global         _Z16reduceGmemUnrollPiS_j
        .type           _Z16reduceGmemUnrollPiS_j,@function
        .size           _Z16reduceGmemUnrollPiS_j,(.L_x_74 - _Z16reduceGmemUnrollPiS_j)
        .other          _Z16reduceGmemUnrollPiS_j,@"STO_CUDA_ENTRY STV_DEFAULT"
_Z16reduceGmemUnrollPiS_j:
.text._Z16reduceGmemUnrollPiS_j:
[----:B------:R-:W-:Y:S01]  /*0000*/  LDC R1, c[0x0][0x37c] ;  /* 0x0000df00ff017b82 */ /* 0x000fe20000000800 */
[----:B------:R-:W0:Y:S07]  /*0010*/  S2R R0, SR_CTAID.X ;  /* 0x0000000000007919 */ /* 0x000e2e0000002500 */
[----:B------:R-:W0:Y:S01]  /*0020*/  LDC R16, c[0x0][0x360] ;  /* 0x0000d800ff107b82 */ /* 0x000e220000000800 */
[----:B------:R-:W1:Y:S01]  /*0030*/  LDCU UR4, c[0x0][0x390] ;  /* 0x00007200ff0477ac */ /* 0x000e620008000800 */
[----:B------:R-:W2:Y:S01]  /*0040*/  S2R R2, SR_TID.X ;  /* 0x0000000000027919 */ /* 0x000ea20000002100 */
[----:B0-----:R-:W-:-:S04]  /*0050*/  IMAD R3, R16, R0, RZ ;  /* 0x0000000010037224 */ /* 0x001fc800078e02ff */
[----:B------:R-:W-:-:S04]  /*0060*/  IMAD.SHL.U32 R3, R3, 0x4, RZ ;  /* 0x0000000403037824 */ /* 0x000fc800078e00ff */
[----:B--2---:R-:W-:-:S04]  /*0070*/  IMAD.IADD R5, R3, 0x1, R2 ;  /* 0x0000000103057824 */ /* 0x004fc800078e0202 */
[----:B------:R-:W-:-:S05]  /*0080*/  IMAD R13, R16, 0x3, R5 ;  /* 0x00000003100d7824 */ /* 0x000fca00078e0205 */
[----:B-1----:R-:W-:Y:S01]  /*0090*/  ISETP.GE.U32.AND P4, PT, R13, UR4, PT ;  /* 0x000000040d007c0c */ /* 0x002fe2000bf86070 */
[----:B------:R-:W0:-:S12]  /*00a0*/  LDCU.64 UR4, c[0x0][0x358] ;  /* 0x00006b00ff0477ac */ /* 0x000e180008000a00 */
[----:B------:R-:W1:Y:S01]  /*00b0*/  @!P4 LDC.64 R8, c[0x0][0x380] ;  /* 0x0000e000ff08cb82 */ /* 0x000e620000000a00 */
[----:B------:R-:W-:-:S05]  /*00c0*/  @!P4 IMAD R7, R16, -0x2, R13 ;  /* 0xfffffffe1007c824 */ /* 0x000fca00078e020d */
[C---:B------:R-:W-:Y:S01]  /*00d0*/  @!P4 IADD3 R11, PT, PT, R7.reuse, R16, RZ ;  /* 0x00000010070bc210 */ /* 0x040fe20007ffe0ff */
[----:B-1----:R-:W-:-:S04]  /*00e0*/  @!P4 IMAD.WIDE.U32 R6, R7, 0x4, R8 ;  /* 0x000000040706c825 */ /* 0x002fc800078e0008 */
[--C-:B------:R-:W-:Y:S02]  /*00f0*/  @!P4 IMAD.WIDE.U32 R12, R13, 0x4, R8.reuse ;  /* 0x000000040d0cc825 */ /* 0x100fe400078e0008 */
[----:B0-----:R-:W2:Y:S02]  /*0100*/  @!P4 LDG.E R6, desc[UR4][R6.64] ;  /* 0x000000040606c981 */ /* 0x001ea4000c1e1900 */
[--C-:B------:R-:W-:Y:S02]  /*0110*/  @!P4 IMAD.WIDE.U32 R10, R11, 0x4, R8.reuse ;  /* 0x000000040b0ac825 */ /* 0x100fe400078e0008 */
[----:B------:R-:W2:Y:S02]  /*0120*/  @!P4 LDG.E R12, desc[UR4][R12.64] ;  /* 0x000000040c0cc981 */ /* 0x000ea4000c1e1900 */
[----:B------:R-:W-:Y:S02]  /*0130*/  @!P4 IMAD.WIDE.U32 R8, R5, 0x4, R8 ;  /* 0x000000040508c825 */ /* 0x000fe400078e0008 */
[----:B------:R-:W2:Y:S01]  /*0140*/  @!P4 LDG.E R11, desc[UR4][R10.64] ;  /* 0x000000040a0bc981 */ /* 0x000ea2000c1e1900 */
[----:B------:R-:W0:Y:S03]  /*0150*/  LDC.64 R4, c[0x0][0x380] ;  /* 0x0000e000ff047b82 */ /* 0x000e260000000a00 */
[----:B------:R-:W3:Y:S01]  /*0160*/  @!P4 LDG.E R15, desc[UR4][R8.64] ;  /* 0x00000004080fc981 */ /* 0x000ee2000c1e1900 */
[----:B------:R-:W-:-:S04]  /*0170*/  ISETP.GT.U32.AND P2, PT, R2, 0x1ff, PT ;  /* 0x000001ff0200780c */ /* 0x000fc80003f44070 */
[----:B------:R-:W-:Y:S01]  /*0180*/  ISETP.LT.U32.OR P2, PT, R16, 0x400, P2 ;  /* 0x000004001000780c */ /* 0x000fe20001741470 */
[----:B------:R-:W-:Y:S01]  /*0190*/  BSSY.RECONVERGENT B0, `(.L_x_51) ;  /* 0x0000014000007945 */ /* 0x000fe20003800200 */
[C---:B------:R-:W-:Y:S02]  /*01a0*/  ISETP.GT.U32.AND P3, PT, R2.reuse, 0x7f, PT ;  /* 0x0000007f0200780c */ /* 0x040fe40003f64070 */
[----:B------:R-:W-:Y:S02]  /*01b0*/  ISETP.GT.U32.AND P1, PT, R2, 0x3f, PT ;  /* 0x0000003f0200780c */ /* 0x000fe40003f24070 */
[----:B------:R-:W-:Y:S02]  /*01c0*/  ISETP.LT.U32.OR P3, PT, R16, 0x100, P3 ;  /* 0x000001001000780c */ /* 0x000fe40001f61470 */
[----:B0-----:R-:W-:-:S04]  /*01d0*/  LEA R4, P0, R3, R4, 0x2 ;  /* 0x0000000403047211 */ /* 0x001fc800078010ff */
[----:B------:R-:W-:Y:S02]  /*01e0*/  LEA.HI.X R5, R3, R5, RZ, 0x2, P0 ;  /* 0x0000000503057211 */ /* 0x000fe400000f14ff */
[----:B------:R-:W-:Y:S02]  /*01f0*/  ISETP.GT.U32.AND P0, PT, R2, 0xff, PT ;  /* 0x000000ff0200780c */ /* 0x000fe40003f04070 */
[C---:B------:R-:W-:Y:S02]  /*0200*/  ISETP.LT.U32.OR P1, PT, R16.reuse, 0x80, P1 ;  /* 0x000000801000780c */ /* 0x040fe40000f21470 */
[----:B------:R-:W-:Y:S02]  /*0210*/  ISETP.LT.U32.OR P0, PT, R16, 0x200, P0 ;  /* 0x000002001000780c */ /* 0x000fe40000701470 */
[----:B--2---:R-:W-:-:S05]  /*0220*/  @!P4 IADD3 R14, PT, PT, R12, R11, R6 ;  /* 0x0000000b0c0ec210 */ /* 0x004fca0007ffe006 */
[----:B---3--:R-:W-:-:S05]  /*0230*/  @!P4 IMAD.IADD R15, R14, 0x1, R15 ;  /* 0x000000010e0fc824 */ /* 0x008fca00078e020f */
[----:B------:R0:W-:Y:S01]  /*0240*/  @!P4 STG.E desc[UR4][R8.64], R15 ;  /* 0x0000000f0800c986 */ /* 0x0001e2000c101904 */
[----:B------:R-:W-:Y:S01]  /*0250*/  BAR.SYNC.DEFER_BLOCKING 0x0 ;  /* 0x0000000000007b1d */ /* 0x000fe20000010000 */
[C---:B------:R-:W-:Y:S01]  /*0260*/  ISETP.GT.U32.AND P4, PT, R2.reuse, 0x1f, PT ;  /* 0x0000001f0200780c */ /* 0x040fe20003f84070 */
[----:B------:R-:W-:-:S04]  /*0270*/  IMAD.WIDE.U32 R6, R2, 0x4, R4 ;  /* 0x0000000402067825 */ /* 0x000fc800078e0004 */
[----:B------:R-:W-:Y:S08]  /*0280*/  @P2 BRA `(.L_x_52) ;  /* 0x0000000000102947 */ /* 0x000ff00003800000 */
[----:B------:R-:W2:Y:S04]  /*0290*/  LDG.E R3, desc[UR4][R6.64+0x800] ;  /* 0x0008000406037981 */ /* 0x000ea8000c1e1900 */
[----:B0-----:R-:W2:Y:S02]  /*02a0*/  LDG.E R8, desc[UR4][R6.64] ;  /* 0x0000000406087981 */ /* 0x001ea4000c1e1900 */
[----:B--2---:R-:W-:-:S05]  /*02b0*/  IMAD.IADD R3, R3, 0x1, R8 ;  /* 0x0000000103037824 */ /* 0x004fca00078e0208 */
[----:B------:R1:W-:Y:S02]  /*02c0*/  STG.E desc[UR4][R6.64], R3 ;  /* 0x0000000306007986 */ /* 0x0003e4000c101904 */
.L_x_52:
[----:B------:R-:W-:Y:S05]  /*02d0*/  BSYNC.RECONVERGENT B0 ;  /* 0x0000000000007941 */ /* 0x000fea0003800200 */
.L_x_51:
[----:B------:R-:W-:Y:S06]  /*02e0*/  BAR.SYNC.DEFER_BLOCKING 0x0 ;  /* 0x0000000000007b1d */ /* 0x000fec0000010000 */
[----:B------:R-:W-:Y:S04]  /*02f0*/  BSSY.RECONVERGENT B0, `(.L_x_53) ;  /* 0x0000006000007945 */ /* 0x000fe80003800200 */
[----:B------:R-:W-:Y:S05]  /*0300*/  @P0 BRA `(.L_x_54) ;  /* 0x0000000000100947 */ /* 0x000fea0003800000 */
[----:B-1----:R-:W2:Y:S04]  /*0310*/  LDG.E R3, desc[UR4][R6.64+0x400] ;  /* 0x0004000406037981 */ /* 0x002ea8000c1e1900 */
[----:B0-----:R-:W2:Y:S02]  /*0320*/  LDG.E R8, desc[UR4][R6.64] ;  /* 0x0000000406087981 */ /* 0x001ea4000c1e1900 */
[----:B--2---:R-:W-:-:S05]  /*0330*/  IADD3 R3, PT, PT, R3, R8, RZ ;  /* 0x0000000803037210 */ /* 0x004fca0007ffe0ff */
[----:B------:R2:W-:Y:S02]  /*0340*/  STG.E desc[UR4][R6.64], R3 ;  /* 0x0000000306007986 */ /* 0x0005e4000c101904 */
.L_x_54:
[----:B------:R-:W-:Y:S05]  /*0350*/  BSYNC.RECONVERGENT B0 ;  /* 0x0000000000007941 */ /* 0x000fea0003800200 */
.L_x_53:
[----:B------:R-:W-:Y:S06]  /*0360*/  BAR.SYNC.DEFER_BLOCKING 0x0 ;  /* 0x0000000000007b1d */ /* 0x000fec0000010000 */
[----:B------:R-:W-:Y:S04]  /*0370*/  BSSY.RECONVERGENT B0, `(.L_x_55) ;  /* 0x0000006000007945 */ /* 0x000fe80003800200 */
[----:B------:R-:W-:Y:S05]  /*0380*/  @P3 BRA `(.L_x_56) ;  /* 0x0000000000103947 */ /* 0x000fea0003800000 */
[----:B-12---:R-:W2:Y:S04]  /*0390*/  LDG.E R3, desc[UR4][R6.64+0x200] ;  /* 0x0002000406037981 */ /* 0x006ea8000c1e1900 */
[----:B0-----:R-:W2:Y:S02]  /*03a0*/  LDG.E R8, desc[UR4][R6.64] ;  /* 0x0000000406087981 */ /* 0x001ea4000c1e1900 */
[----:B--2---:R-:W-:-:S05]  /*03b0*/  IMAD.IADD R3, R3, 0x1, R8 ;  /* 0x0000000103037824 */ /* 0x004fca00078e0208 */
[----:B------:R3:W-:Y:S02]  /*03c0*/  STG.E desc[UR4][R6.64], R3 ;  /* 0x0000000306007986 */ /* 0x0007e4000c101904 */
.L_x_56:
[----:B------:R-:W-:Y:S05]  /*03d0*/  BSYNC.RECONVERGENT B0 ;  /* 0x0000000000007941 */ /* 0x000fea0003800200 */
.L_x_55:
[----:B------:R-:W-:Y:S06]  /*03e0*/  BAR.SYNC.DEFER_BLOCKING 0x0 ;  /* 0x0000000000007b1d */ /* 0x000fec0000010000 */
[----:B------:R-:W-:Y:S04]  /*03f0*/  BSSY.RECONVERGENT B0, `(.L_x_57) ;  /* 0x0000006000007945 */ /* 0x000fe80003800200 */
[----:B------:R-:W-:Y:S05]  /*0400*/  @P1 BRA `(.L_x_58) ;  /* 0x0000000000101947 */ /* 0x000fea0003800000 */
[----:B-123--:R-:W2:Y:S04]  /*0410*/  LDG.E R3, desc[UR4][R6.64+0x100] ;  /* 0x0001000406037981 */ /* 0x00eea8000c1e1900 */
[----:B0-----:R-:W2:Y:S02]  /*0420*/  LDG.E R8, desc[UR4][R6.64] ;  /* 0x0000000406087981 */ /* 0x001ea4000c1e1900 */
[----:B--2---:R-:W-:-:S05]  /*0430*/  IADD3 R3, PT, PT, R3, R8, RZ ;  /* 0x0000000803037210 */ /* 0x004fca0007ffe0ff */
[----:B------:R4:W-:Y:S02]  /*0440*/  STG.E desc[UR4][R6.64], R3 ;  /* 0x0000000306007986 */ /* 0x0009e4000c101904 */
.L_x_58:
[----:B------:R-:W-:Y:S05]  /*0450*/  BSYNC.RECONVERGENT B0 ;  /* 0x0000000000007941 */ /* 0x000fea0003800200 */
.L_x_57:
[----:B------:R-:W-:Y:S06]  /*0460*/  BAR.SYNC.DEFER_BLOCKING 0x0 ;  /* 0x0000000000007b1d */ /* 0x000fec0000010000 */
[----:B------:R-:W-:Y:S05]  /*0470*/  @P4 EXIT ;  /* 0x000000000000494d */ /* 0x000fea0003800000 */
[----:B-1234-:R-:W2:Y:S04]  /*0480*/  LDG.E.STRONG.SYS R3, desc[UR4][R6.64+0x80] ;  /* 0x0000800406037981 */ /* 0x01eea8000c1f5900 */
[----:B0-----:R-:W2:Y:S02]  /*0490*/  LDG.E.STRONG.SYS R8, desc[UR4][R6.64] ;  /* 0x0000000406087981 */ /* 0x001ea4000c1f5900 */
[----:B--2---:R-:W-:-:S05]  /*04a0*/  IMAD.IADD R3, R3, 0x1, R8 ;  /* 0x0000000103037824 */ /* 0x004fca00078e0208 */
[----:B------:R0:W-:Y:S04]  /*04b0*/  STG.E.STRONG.SYS desc[UR4][R6.64], R3 ;  /* 0x0000000306007986 */ /* 0x0001e8000c115904 */
[----:B------:R-:W2:Y:S04]  /*04c0*/  LDG.E.STRONG.SYS R8, desc[UR4][R6.64+0x40] ;  /* 0x0000400406087981 */ /* 0x000ea8000c1f5900 */
[----:B------:R-:W2:Y:S02]  /*04d0*/  LDG.E.STRONG.SYS R9, desc[UR4][R6.64] ;  /* 0x0000000406097981 */ /* 0x000ea4000c1f5900 */
[----:B--2---:R-:W-:-:S05]  /*04e0*/  IADD3 R9, PT, PT, R8, R9, RZ ;  /* 0x0000000908097210 */ /* 0x004fca0007ffe0ff */
[----:B------:R1:W-:Y:S04]  /*04f0*/  STG.E.STRONG.SYS desc[UR4][R6.64], R9 ;  /* 0x0000000906007986 */ /* 0x0003e8000c115904 */
[----:B------:R-:W2:Y:S04]  /*0500*/  LDG.E.STRONG.SYS R8, desc[UR4][R6.64+0x20] ;  /* 0x0000200406087981 */ /* 0x000ea8000c1f5900 */
[----:B------:R-:W2:Y:S02]  /*0510*/  LDG.E.STRONG.SYS R11, desc[UR4][R6.64] ;  /* 0x00000004060b7981 */ /* 0x000ea4000c1f5900 */
[----:B--2---:R-:W-:-:S05]  /*0520*/  IMAD.IADD R11, R8, 0x1, R11 ;  /* 0x00000001080b7824 */ /* 0x004fca00078e020b */
[----:B------:R2:W-:Y:S04]  /*0530*/  STG.E.STRONG.SYS desc[UR4][R6.64], R11 ;  /* 0x0000000b06007986 */ /* 0x0005e8000c115904 */
[----:B------:R-:W3:Y:S04]  /*0540*/  LDG.E.STRONG.SYS R8, desc[UR4][R6.64+0x10] ;  /* 0x0000100406087981 */ /* 0x000ee8000c1f5900 */
[----:B------:R-:W3:Y:S02]  /*0550*/  LDG.E.STRONG.SYS R13, desc[UR4][R6.64] ;  /* 0x00000004060d7981 */ /* 0x000ee4000c1f5900 */
[----:B---3--:R-:W-:-:S05]  /*0560*/  IADD3 R13, PT, PT, R8, R13, RZ ;  /* 0x0000000d080d7210 */ /* 0x008fca0007ffe0ff */
[----:B------:R2:W-:Y:S04]  /*0570*/  STG.E.STRONG.SYS desc[UR4][R6.64], R13 ;  /* 0x0000000d06007986 */ /* 0x0005e8000c115904 */
[----:B0-----:R-:W3:Y:S04]  /*0580*/  LDG.E.STRONG.SYS R3, desc[UR4][R6.64+0x8] ;  /* 0x0000080406037981 */ /* 0x001ee8000c1f5900 */
[----:B------:R-:W3:Y:S02]  /*0590*/  LDG.E.STRONG.SYS R8, desc[UR4][R6.64] ;  /* 0x0000000406087981 */ /* 0x000ee4000c1f5900 */
[----:B---3--:R-:W-:-:S05]  /*05a0*/  IMAD.IADD R3, R3, 0x1, R8 ;  /* 0x0000000103037824 */ /* 0x008fca00078e0208 */
[----:B------:R2:W-:Y:S04]  /*05b0*/  STG.E.STRONG.SYS desc[UR4][R6.64], R3 ;  /* 0x0000000306007986 */ /* 0x0005e8000c115904 */
[----:B------:R-:W3:Y:S04]  /*05c0*/  LDG.E.STRONG.SYS R8, desc[UR4][R6.64+0x4] ;  /* 0x0000040406087981 */ /* 0x000ee8000c1f5900 */
[----:B-1----:R-:W3:Y:S01]  /*05d0*/  LDG.E.STRONG.SYS R9, desc[UR4][R6.64] ;  /* 0x0000000406097981 */ /* 0x002ee2000c1f5900 */
[----:B------:R-:W-:Y:S02]  /*05e0*/  ISETP.NE.AND P0, PT, R2, RZ, PT ;  /* 0x000000ff0200720c */ /* 0x000fe40003f05270 */
[----:B---3--:R-:W-:-:S05]  /*05f0*/  IADD3 R9, PT, PT, R8, R9, RZ ;  /* 0x0000000908097210 */ /* 0x008fca0007ffe0ff */
[----:B------:R2:W-:Y:S06]  /*0600*/  STG.E.STRONG.SYS desc[UR4][R6.64], R9 ;  /* 0x0000000906007986 */ /* 0x0005ec000c115904 */
[----:B------:R-:W-:Y:S05]  /*0610*/  @P0 EXIT ;  /* 0x000000000000094d */ /* 0x000fea0003800000 */
[----:B------:R-:W3:Y:S01]  /*0620*/  LDG.E R5, desc[UR4][R4.64] ;  /* 0x0000000404057981 */ /* 0x000ee2000c1e1900 */
[----:B--2---:R-:W0:Y:S02]  /*0630*/  LDC.64 R2, c[0x0][0x388] ;  /* 0x0000e200ff027b82 */ /* 0x004e240000000a00 */
[----:B0-----:R-:W-:-:S05]  /*0640*/  IMAD.WIDE.U32 R2, R0, 0x4, R2 ;  /* 0x0000000400027825 */ /* 0x001fca00078e0002 */
[----:B---3--:R-:W-:Y:S01]  /*0650*/  STG.E desc[UR4][R2.64], R5 ;  /* 0x0000000502007986 */ /* 0x008fe2000c101904 */
[----:B------:R-:W-:Y:S05]  /*0660*/  EXIT ;  /* 0x000000000000794d */ /* 0x000fea0003800000 */
.L_x_59:
        /* <DEDUP_REMOVED lines=9> */
.L_x_74:


//--------------------- .text._Z10reduceGmemPiS_j --------------------------
	.section	.text._Z10reduceGmemPiS_j,"ax",@progbits
	.align	128
        .global         _Z10reduceGmemPiS_j
        .type           _Z10reduceGmemPiS_j,@function
        .size           _Z10reduceGmemPiS_j,(.L_x_75 - _Z10reduceGmemPiS_j)
        .other          _Z10reduceGmemPiS_j,@"STO_CUDA_ENTRY STV_DEFAULT"
_Z10reduceGmemPiS_j:
.text._Z10reduceGmemPiS_j:
        /* <DEDUP_REMOVED lines=9> */
[----:B------:R-:W0:Y:S01]  /*0090*/  LDC.64 R2, c[0x0][0x380] ;  /* 0x0000e000ff027b82 */ /* 0x000e220000000a00 */
[C---:B------:R-:W-:Y:S01]  /*00a0*/  ISETP.GT.U32.AND P2, PT, R7.reuse, 0x1ff, PT ;  /* 0x000001ff0700780c */ /* 0x040fe20003f44070 */
[----:B------:R-:W1:Y:S01]  /*00b0*/  LDCU.64 UR4, c[0x0][0x358] ;  /* 0x00006b00ff0477ac */ /* 0x000e620008000a00 */
[----:B------:R-:W-:Y:S01]  /*00c0*/  ISETP.GT.U32.AND P3, PT, R7, 0xff, PT ;  /* 0x000000ff0700780c */ /* 0x000fe20003f64070 */
[----:B------:R-:W-:Y:S01]  /*00d0*/  BSSY.RECONVERGENT B0, `(.L_x_60) ;  /* 0x000000f000007945 */ /* 0x000fe20003800200 */
[----:B------:R-:W-:Y:S02]  /*00e0*/  ISETP.LT.U32.OR P2, PT, R5, 0x400, P2 ;  /* 0x000004000500780c */ /* 0x000fe40001741470 */
[C---:B------:R-:W-:Y:S02]  /*00f0*/  ISETP.GT.U32.AND P1, PT, R7.reuse, 0x7f, PT ;  /* 0x0000007f0700780c */ /* 0x040fe40003f24070 */
[----:B------:R-:W-:Y:S02]  /*0100*/  ISETP.GT.U32.AND P0, PT, R7, 0x3f, PT ;  /* 0x0000003f0700780c */ /* 0x000fe40003f04070 */
[----:B------:R-:W-:-:S02]  /*0110*/  ISETP.LT.U32.OR P3, PT, R5, 0x200, P3 ;  /* 0x000002000500780c */ /* 0x000fc40001f61470 */
[C---:B------:R-:W-:Y:S02]  /*0120*/  ISETP.LT.U32.OR P1, PT, R5.reuse, 0x100, P1 ;  /* 0x000001000500780c */ /* 0x040fe40000f21470 */
[----:B------:R-:W-:Y:S02]  /*0130*/  ISETP.LT.U32.OR P0, PT, R5, 0x80, P0 ;  /* 0x000000800500780c */ /* 0x000fe40000701470 */
[----:B------:R-:W-:Y:S01]  /*0140*/  ISETP.GT.U32.AND P4, PT, R7, 0x1f, PT ;  /* 0x0000001f0700780c */ /* 0x000fe20003f84070 */
[----:B0-----:R-:W-:-:S04]  /*0150*/  IMAD.WIDE.U32 R2, R4, 0x4, R2 ;  /* 0x0000000404027825 */ /* 0x001fc800078e0002 */
[----:B------:R-:W-:Y:S01]  /*0160*/  IMAD.WIDE.U32 R4, R7, 0x4, R2 ;  /* 0x0000000407047825 */ /* 0x000fe200078e0002 */
[----:B-1----:R-:W-:Y:S07]  /*0170*/  @P2 BRA `(.L_x_61) ;  /* 0x0000000000102947 */ /* 0x002fee0003800000 */
[----:B------:R-:W2:Y:S04]  /*0180*/  LDG.E R6, desc[UR4][R4.64+0x800] ;  /* 0x0008000404067981 */ /* 0x000ea8000c1e1900 */
[----:B------:R-:W2:Y:S02]  /*0190*/  LDG.E R9, desc[UR4][R4.64] ;  /* 0x0000000404097981 */ /* 0x000ea4000c1e1900 */
[----:B--2---:R-:W-:-:S05]  /*01a0*/  IMAD.IADD R9, R6, 0x1, R9 ;  /* 0x0000000106097824 */ /* 0x004fca00078e0209 */
[----:B------:R0:W-:Y:S02]  /*01b0*/  STG.E desc[UR4][R4.64], R9 ;  /* 0x0000000904007986 */ /* 0x0001e4000c101904 */
.L_x_61:
[----:B------:R-:W-:Y:S05]  /*01c0*/  BSYNC.RECONVERGENT B0 ;  /* 0x0000000000007941 */ /* 0x000fea0003800200 */
.L_x_60:
[----:B------:R-:W-:Y:S06]  /*01d0*/  BAR.SYNC.DEFER_BLOCKING 0x0 ;  /* 0x0000000000007b1d */ /* 0x000fec0000010000 */
[----:B------:R-:W-:Y:S04]  /*01e0*/  BSSY.RECONVERGENT B0, `(.L_x_62) ;  /* 0x0000006000007945 */ /* 0x000fe80003800200 */
[----:B------:R-:W-:Y:S05]  /*01f0*/  @P3 BRA `(.L_x_63) ;  /* 0x0000000000103947 */ /* 0x000fea0003800000 */
[----:B------:R-:W2:Y:S04]  /*0200*/  LDG.E R6, desc[UR4][R4.64+0x400] ;  /* 0x0004000404067981 */ /* 0x000ea8000c1e1900 */
[----:B0-----:R-:W2:Y:S02]  /*0210*/  LDG.E R9, desc[UR4][R4.64] ;  /* 0x0000000404097981 */ /* 0x001ea4000c1e1900 */
[----:B--2---:R-:W-:-:S05]  /*0220*/  IMAD.IADD R9, R6, 0x1, R9 ;  /* 0x0000000106097824 */ /* 0x004fca00078e0209 */
[----:B------:R1:W-:Y:S02]  /*0230*/  STG.E desc[UR4][R4.64], R9 ;  /* 0x0000000904007986 */ /* 0x0003e4000c101904 */
.L_x_63:
[----:B------:R-:W-:Y:S05]  /*0240*/  BSYNC.RECONVERGENT B0 ;  /* 0x0000000000007941 */ /* 0x000fea0003800200 */
.L_x_62:
[----:B------:R-:W-:Y:S06]  /*0250*/  BAR.SYNC.DEFER_BLOCKING 0x0 ;  /* 0x0000000000007b1d */ /* 0x000fec0000010000 */
[----:B------:R-:W-:Y:S04]  /*0260*/  BSSY.RECONVERGENT B0, `(.L_x_64) ;  /* 0x0000006000007945 */ /* 0x000fe80003800200 */
[----:B------:R-:W-:Y:S05]  /*0270*/  @P1 BRA `(.L_x_65) ;  /* 0x0000000000101947 */ /* 0x000fea0003800000 */
[----:B------:R-:W2:Y:S04]  /*0280*/  LDG.E R6, desc[UR4][R4.64+0x200] ;  /* 0x0002000404067981 */ /* 0x000ea8000c1e1900 */
[----:B01----:R-:W2:Y:S02]  /*0290*/  LDG.E R9, desc[UR4][R4.64] ;  /* 0x0000000404097981 */ /* 0x003ea4000c1e1900 */
[----:B--2---:R-:W-:-:S05]  /*02a0*/  IADD3 R9, PT, PT, R6, R9, RZ ;  /* 0x0000000906097210 */ /* 0x004fca0007ffe0ff */
[----:B------:R2:W-:Y:S02]  /*02b0*/  STG.E desc[UR4][R4.64], R9 ;  /* 0x0000000904007986 */ /* 0x0005e4000c101904 */
.L_x_65:
[----:B------:R-:W-:Y:S05]  /*02c0*/  BSYNC.RECONVERGENT B0 ;  /* 0x0000000000007941 */ /* 0x000fea0003800200 */
.L_x_64:
[----:B------:R-:W-:Y:S06]  /*02d0*/  BAR.SYNC.DEFER_BLOCKING 0x0 ;  /* 0x0000000000007b1d */ /* 0x000fec0000010000 */
[----:B------:R-:W-:Y:S04]  /*02e0*/  BSSY.RECONVERGENT B0, `(.L_x_66) ;  /* 0x0000006000007945 */ /* 0x000fe80003800200 */
[----:B------:R-:W-:Y:S05]  /*02f0*/  @P0 BRA `(.L_x_67) ;  /* 0x0000000000100947 */ /* 0x000fea0003800000 */
[----:B------:R-:W3:Y:S04]  /*0300*/  LDG.E R6, desc[UR4][R4.64+0x100] ;  /* 0x0001000404067981 */ /* 0x000ee8000c1e1900 */
[----:B012---:R-:W3:Y:S02]  /*0310*/  LDG.E R9, desc[UR4][R4.64] ;  /* 0x0000000404097981 */ /* 0x007ee4000c1e1900 */
[----:B---3--:R-:W-:-:S05]  /*0320*/  IMAD.IADD R9, R6, 0x1, R9 ;  /* 0x0000000106097824 */ /* 0x008fca00078e0209 */
[----:B------:R3:W-:Y:S02]  /*0330*/  STG.E desc[UR4][R4.64], R9 ;  /* 0x0000000904007986 */ /* 0x0007e4000c101904 */
.L_x_67:
[----:B------:R-:W-:Y:S05]  /*0340*/  BSYNC.RECONVERGENT B0 ;  /* 0x0000000000007941 */ /* 0x000fea0003800200 */
.L_x_66:
[----:B------:R-:W-:Y:S06]  /*0350*/  BAR.SYNC.DEFER_BLOCKING 0x0 ;  /* 0x0000000000007b1d */ /* 0x000fec0000010000 */
[----:B------:R-:W-:Y:S05]  /*0360*/  @P4 EXIT ;  /* 0x000000000000494d */ /* 0x000fea0003800000 */
[----:B------:R-:W4:Y:S04]  /*0370*/  LDG.E.STRONG.SYS R6, desc[UR4][R4.64+0x80] ;  /* 0x0000800404067981 */ /* 0x000f28000c1f5900 */
[----:B0123--:R-:W4:Y:S02]  /*0380*/  LDG.E.STRONG.SYS R9, desc[UR4][R4.64] ;  /* 0x0000000404097981 */ /* 0x00ff24000c1f5900 */
[----:B----4-:R-:W-:-:S05]  /*0390*/  IMAD.IADD R9, R6, 0x1, R9 ;  /* 0x0000000106097824 */ /* 0x010fca00078e0209 */
        /* <DEDUP_REMOVED lines=11> */
[----:B---3--:R-:W-:-:S05]  /*0450*/  IMAD.IADD R15, R6, 0x1, R15 ;  /* 0x00000001060f7824 */ /* 0x008fca00078e020f */
[----:B------:R2:W-:Y:S04]  /*0460*/  STG.E.STRONG.SYS desc[UR4][R4.64], R15 ;  /* 0x0000000f04007986 */ /* 0x0005e8000c115904 */
[----:B------:R-:W3:Y:S04]  /*0470*/  LDG.E.STRONG.SYS R6, desc[UR4][R4.64+0x8] ;  /* 0x0000080404067981 */ /* 0x000ee8000c1f5900 */
[----:B0-----:R-:W3:Y:S02]  /*0480*/  LDG.E.STRONG.SYS R9, desc[UR4][R4.64] ;  /* 0x0000000404097981 */ /* 0x001ee4000c1f5900 */
[----:B---3--:R-:W-:-:S05]  /*0490*/  IADD3 R9, PT, PT, R6, R9, RZ ;  /* 0x0000000906097210 */ /* 0x008fca0007ffe0ff */
[----:B------:R2:W-:Y:S04]  /*04a0*/  STG.E.STRONG.SYS desc[UR4][R4.64], R9 ;  /* 0x0000000904007986 */ /* 0x0005e8000c115904 */
[----:B------:R-:W3:Y:S04]  /*04b0*/  LDG.E.STRONG.SYS R6, desc[UR4][R4.64+0x4] ;  /* 0x0000040404067981 */ /* 0x000ee8000c1f5900 */
[----:B-1----:R-:W3:Y:S01]  /*04c0*/  LDG.E.STRONG.SYS R11, desc[UR4][R4.64] ;  /* 0x00000004040b7981 */ /* 0x002ee2000c1f5900 */
[----:B------:R-:W-:Y:S01]  /*04d0*/  ISETP.NE.AND P0, PT, R7, RZ, PT ;  /* 0x000000ff0700720c */ /* 0x000fe20003f05270 */
[----:B---3--:R-:W-:-:S05]  /*04e0*/  IMAD.IADD R11, R6, 0x1, R11 ;  /* 0x00000001060b7824 */ /* 0x008fca00078e020b */
[----:B------:R2:W-:Y:S07]  /*04f0*/  STG.E.STRONG.SYS desc[UR4][R4.64], R11 ;  /* 0x0000000b04007986 */ /* 0x0005ee000c115904 */
[----:B------:R-:W-:Y:S05]  /*0500*/  @P0 EXIT ;  /* 0x000000000000094d */ /* 0x000fea0003800000 */
[----:B------:R-:W3:Y:S01]  /*0510*/  LDG.E R3, desc[UR4][R2.64] ;  /* 0x0000000402037981 */ /* 0x000ee2000c1e1900 */
[----:B--2---:R-:W0:Y:S02]  /*0520*/  LDC.64 R4, c[0x0][0x388] ;  /* 0x0000e200ff047b82 */ /* 0x004e240000000a00 */
[----:B0-----:R-:W-:-:S05]  /*0530*/  IMAD.WIDE.U32 R4, R0, 0x4, R4 ;  /* 0x0000000400047825 */ /* 0x001fca00078e0004 */
[----:B---3--:R-:W-:Y:S01]  /*0540*/  STG.E desc[UR4][R4.64], R3 ;  /* 0x0000000304007986 */ /* 0x008fe2000c101904 */
[----:B------:R-:W-:Y:S05]  /*0550*/  EXIT ;  /* 0x000000000000794d */ /* 0x000fea0003800000 */
.L_x_68:
        /* <DEDUP_REMOVED lines=10> */
.L_x_75:


//--------------------- .nv.shared._Z16reduceSinglePassPiS_j --------------------------
	.section	.nv.shared._Z16reduceSinglePassPiS_j,"aw",@nobits
	.sectionflags	@""
	.align	4
.nv.shared._Z16reduceSinglePassPiS_j:
	.zero		1057


//--------------------- .nv.shared.reserved.0     --------------------------
	.section	.nv.shared.reserved.0,"aw",@nobits
	.weak		__nv_reservedSMEM_offset_0_alias
	.size		__nv_reservedSMEM_offset_0_alias, 0, 64
	.other		__nv_reservedSMEM_offset_0_alias,@"STO_CUDA_RESERVED_SHARED STV_DEFAULT"
__nv_reservedSMEM_offset_0_alias:
	.zero		0
	.zero		64


//--------------------- .nv.global                --------------------------
	.section	.nv.global,"aw",@nobits
	.align	4
.nv.global:
	.type		count,@object
	.size		count,(.L_0 - count)
count:
	.zero		4
.L_0:


//--------------------- .nv.shared._Z16reduceShflUnrollPiS_j --------------------------
	.section	.nv.shared._Z16reduceShflUnrollPiS_j,"aw",@nobits
	.sectionflags	@""
	.align	4
.nv.shared._Z16reduceShflUnrollPiS_j:
	.zero		1056


//--------------------- .nv.shared._Z10reduceShflPiS_j --------------------------
	.section	.nv.shared._Z10reduceShflPiS_j,"aw",@nobits
	.sectionflags	@""
	.align	4
.nv.shared._Z10reduceShflPiS_j:
	.zero		1056


//--------------------- .nv.shared._Z16reduceSmemUnrollPiS_j --------------------------
	.section	.nv.shared._Z16reduceSmemUnrollPiS_j,"aw",@nobits
	.sectionflags	@""
	.align	4
.nv.shared._Z16reduceSmemUnrollPiS_j:
	.zero		2048


//--------------------- .nv.shared._Z10reduceSmemPiS_j --------------------------
	.section	.nv.shared._Z10reduceSmemPiS_j,"aw",@nobits
	.sectionflags	@""
	.align	4
.nv.shared._Z10reduceSmemPiS_j:
	.zero		2048


//--------------------- .nv.constant0._Z16reduceSinglePassPiS_j --------------------------
	.section	.nv.constant0._Z16reduceSinglePassPiS_j,"a",@progbits
	.sectionflags	@""
	.align	4
.nv.constant0._Z16reduceSinglePassPiS_j:
	.zero		916


//--------------------- .nv.constant0._Z16reduceShflUnrollPiS_j --------------------------
	.section	.nv.constant0._Z16reduceShflUnrollPiS_j,"a",@progbits
	.sectionflags	@""
	.align	4
.nv.constant0._Z16reduceShflUnrollPiS_j:
	.zero		916


//--------------------- .nv.constant0._Z10reduceShflPiS_j --------------------------
	.section	.nv.constant0._Z10reduceShflPiS_j,"a",@progbits
	.sectionflags	@""
	.align	4
.nv.constant0._Z10reduceShflPiS_j:
	.zero		916


//--------------------- .nv.constant0._Z16reduceSmemUnrollPiS_j --------------------------
	.section	.nv.constant0._Z16reduceSmemUnrollPiS_j,"a",@progbits
	.sectionflags	@""
	.align	4
.nv.constant0._Z16reduceSmemUnrollPiS_j:
	.zero		916


//--------------------- .nv.constant0._Z10reduceSmemPiS_j --------------------------
	.section	.nv.constant0._Z10reduceSmemPiS_j,"a",@progbits
	.sectionflags	@""
	.align	4
.nv.constant0._Z10reduceSmemPiS_j:
	.zero		916


//--------------------- .nv.constant0._Z16reduceGmemUnrollPiS_j --------------------------
	.section	.nv.constant0._Z16reduceGmemUnrollPiS_j,"a",@progbits
	.sectionflags	@""
	.align	4
.nv.constant0._Z16reduceGmemUnrollPiS_j:
	.zero		916


//--------------------- .nv.constant0._Z10reduceGmemPiS_j --------------------------
	.section	.nv.constant0._Z10reduceGmemPiS_j,"a",@progbits
	.sectionflags	@""
	.align	4
.nv.constant0._Z10reduceGmemPiS_j:
	.zero		916


//--------------------- SYMBOLS --------------------------

	.type		.nv.reservedSmem.offset0,@object
	.size		.nv.reservedSmem.offset0,0x4
	.type		.nv.reservedSmem.cap,@object
	.size		.nv.reservedSmem.cap,0x4
